	.target	sm_90a

	.elftype	@"ET_EXEC"


//--------------------- .note.nv.tkinfo           --------------------------
	.section	.note.nv.tkinfo,"",@"SHT_NOTE"
	.sectionflags	@"SHF_NOTE_NV_TKINFO"
	.tkinfo
        /*0018*/ 	.word	0x00000002
        /*0030*/ 	.string	""
        /*0030*/ 	.string	"ptxas"
        /*0030*/ 	.string	"Cuda compilation tools, release 13.0, V13.0.88"
        /*0030*/ 	.string	"Build cuda_13.0.r13.0/compiler.36424714_0"
        /*0030*/ 	.string	"-arch sm_90a -m 64 "



//--------------------- .note.nv.cuinfo           --------------------------
	.section	.note.nv.cuinfo,"",@"SHT_NOTE"
	.sectionflags	@"SHF_NOTE_NV_CUINFO"
        /*0018*/ 	.short	0x0002
        /*001a*/ 	.short	0x005a
        /*001c*/ 	.short	0x0082
	.zero		2


//--------------------- .nv.info                  --------------------------
	.section	.nv.info,"",@"SHT_CUDA_INFO"
	.align	4


	//----- nvinfo : EIATTR_REGCOUNT
	.align		4
        /*0000*/ 	.byte	0x04, 0x2f
        /*0002*/ 	.short	(.L_12 - .L_11)
	.align		4
.L_11:
        /*0004*/ 	.word	index@(_ZN7cutlass13device_kernelIN5flash19enable_sm80_to_sm89INS1_16FlashAttnFwdSm80INS1_25CollectiveMainloopFwdSm80ILi4ELi1ELb0EN4cute5tupleIJNS5_1CILi128EEENS7_ILi64EEES8_EEELi128ENS_6half_tEfNS_4arch4Sm80ELb1ELb0ELb1ELb1ELb1ELb1ELb1ELb0EEENS1_21CollectiveEpilogueFwdINS6_IJS8_S8_S9_EEENS6_IJNS7_ILi1EEESH_SH_EEESB_SD_Li128ELb1ELb1ELb0ELb0EEENS1_19SingleTileSchedulerILb1ELb0ELb1ELi128EEEEEEEEEvNT_6ParamsE)
        /*0008*/ 	.word	0x00000004


	//----- nvinfo : EIATTR_FRAME_SIZE
	.align		4
.L_12:
        /*000c*/ 	.byte	0x04, 0x11
        /*000e*/ 	.short	(.L_14 - .L_13)
	.align		4
.L_13:
        /*0010*/ 	.word	index@(_ZN7cutlass13device_kernelIN5flash19enable_sm80_to_sm89INS1_16FlashAttnFwdSm80INS1_25CollectiveMainloopFwdSm80ILi4ELi1ELb0EN4cute5tupleIJNS5_1CILi128EEENS7_ILi64EEES8_EEELi128ENS_6half_tEfNS_4arch4Sm80ELb1ELb0ELb1ELb1ELb1ELb1ELb1ELb0EEENS1_21CollectiveEpilogueFwdINS6_IJS8_S8_S9_EEENS6_IJNS7_ILi1EEESH_SH_EEESB_SD_Li128ELb1ELb1ELb0ELb0EEENS1_19SingleTileSchedulerILb1ELb0ELb1ELi128EEEEEEEEEvNT_6ParamsE)
        /*0014*/ 	.word	0x00000000


	//----- nvinfo : EIATTR_REGCOUNT
	.align		4
.L_14:
        /*0018*/ 	.byte	0x04, 0x2f
        /*001a*/ 	.short	(.L_16 - .L_15)
	.align		4
.L_15:
        /*001c*/ 	.word	index@(_ZN7cutlass13device_kernelIN5flash19enable_sm80_to_sm89INS1_16FlashAttnFwdSm80INS1_25CollectiveMainloopFwdSm80ILi4ELi1ELb0EN4cute5tupleIJNS5_1CILi128EEENS7_ILi64EEES8_EEELi128ENS_6half_tEfNS_4arch4Sm80ELb1ELb0ELb1ELb1ELb1ELb0ELb1ELb0EEENS1_21CollectiveEpilogueFwdINS6_IJS8_S8_S9_EEENS6_IJNS7_ILi1EEESH_SH_EEESB_SD_Li128ELb1ELb1ELb0ELb0EEENS1_19SingleTileSchedulerILb1ELb0ELb1ELi128EEEEEEEEEvNT_6ParamsE)
        /*0020*/ 	.word	0x00000004


	//----- nvinfo : EIATTR_FRAME_SIZE
	.align		4
.L_16:
        /*0024*/ 	.byte	0x04, 0x11
        /*0026*/ 	.short	(.L_18 - .L_17)
	.align		4
.L_17:
        /*0028*/ 	.word	index@(_ZN7cutlass13device_kernelIN5flash19enable_sm80_to_sm89INS1_16FlashAttnFwdSm80INS1_25CollectiveMainloopFwdSm80ILi4ELi1ELb0EN4cute5tupleIJNS5_1CILi128EEENS7_ILi64EEES8_EEELi128ENS_6half_tEfNS_4arch4Sm80ELb1ELb0ELb1ELb1ELb1ELb0ELb1ELb0EEENS1_21CollectiveEpilogueFwdINS6_IJS8_S8_S9_EEENS6_IJNS7_ILi1EEESH_SH_EEESB_SD_Li128ELb1ELb1ELb0ELb0EEENS1_19SingleTileSchedulerILb1ELb0ELb1ELi128EEEEEEEEEvNT_6ParamsE)
        /*002c*/ 	.word	0x00000000


	//----- nvinfo : EIATTR_REGCOUNT
	.align		4
.L_18:
        /*0030*/ 	.byte	0x04, 0x2f
        /*0032*/ 	.short	(.L_20 - .L_19)
	.align		4
.L_19:
        /*0034*/ 	.word	index@(_ZN7cutlass13device_kernelIN5flash19enable_sm80_to_sm89INS1_16FlashAttnFwdSm80INS1_25CollectiveMainloopFwdSm80ILi4ELi1ELb0EN4cute5tupleIJNS5_1CILi128EEENS7_ILi64EEES8_EEELi128ENS_6half_tEfNS_4arch4Sm80ELb1ELb0ELb1ELb0ELb1ELb0ELb1ELb0EEENS1_21CollectiveEpilogueFwdINS6_IJS8_S8_S9_EEENS6_IJNS7_ILi1EEESH_SH_EEESB_SD_Li128ELb0ELb1ELb0ELb0EEENS1_30DynamicPersistentTileSchedulerILi128ELi128ELb0ELb1ELb0EEEEEEEEEvNT_6ParamsE)
        /*0038*/ 	.word	0x00000004


	//----- nvinfo : EIATTR_FRAME_SIZE
	.align		4
.L_20:
        /*003c*/ 	.byte	0x04, 0x11
        /*003e*/ 	.short	(.L_22 - .L_21)
	.align		4
.L_21:
        /*0040*/ 	.word	index@(_ZN7cutlass13device_kernelIN5flash19enable_sm80_to_sm89INS1_16FlashAttnFwdSm80INS1_25CollectiveMainloopFwdSm80ILi4ELi1ELb0EN4cute5tupleIJNS5_1CILi128EEENS7_ILi64EEES8_EEELi128ENS_6half_tEfNS_4arch4Sm80ELb1ELb0ELb1ELb0ELb1ELb0ELb1ELb0EEENS1_21CollectiveEpilogueFwdINS6_IJS8_S8_S9_EEENS6_IJNS7_ILi1EEESH_SH_EEESB_SD_Li128ELb0ELb1ELb0ELb0EEENS1_30DynamicPersistentTileSchedulerILi128ELi128ELb0ELb1ELb0EEEEEEEEEvNT_6ParamsE)
        /*0044*/ 	.word	0x00000000


	//----- nvinfo : EIATTR_REGCOUNT
	.align		4
.L_22:
        /*0048*/ 	.byte	0x04, 0x2f
        /*004a*/ 	.short	(.L_24 - .L_23)
	.align		4
.L_23:
        /*004c*/ 	.word	index@(_ZN7cutlass13device_kernelIN5flash19enable_sm80_to_sm89INS1_16FlashAttnFwdSm80INS1_25CollectiveMainloopFwdSm80ILi4ELi1ELb0EN4cute5tupleIJNS5_1CILi128EEENS7_ILi48EEES8_EEELi128ENS_6half_tEfNS_4arch4Sm80ELb0ELb1ELb1ELb1ELb1ELb1ELb1ELb0EEENS1_21CollectiveEpilogueFwdINS6_IJS8_S8_S9_EEENS6_IJNS7_ILi1EEESH_SH_EEESB_SD_Li128ELb1ELb1ELb0ELb0EEENS1_19SingleTileSchedulerILb1ELb0ELb1ELi128EEEEEEEEEvNT_6ParamsE)
        /*0050*/ 	.word	0x00000004


	//----- nvinfo : EIATTR_FRAME_SIZE
	.align		4
.L_24:
        /*0054*/ 	.byte	0x04, 0x11
        /*0056*/ 	.short	(.L_26 - .L_25)
	.align		4
.L_25:
        /*0058*/ 	.word	index@(_ZN7cutlass13device_kernelIN5flash19enable_sm80_to_sm89INS1_16FlashAttnFwdSm80INS1_25CollectiveMainloopFwdSm80ILi4ELi1ELb0EN4cute5tupleIJNS5_1CILi128EEENS7_ILi48EEES8_EEELi128ENS_6half_tEfNS_4arch4Sm80ELb0ELb1ELb1ELb1ELb1ELb1ELb1ELb0EEENS1_21CollectiveEpilogueFwdINS6_IJS8_S8_S9_EEENS6_IJNS7_ILi1EEESH_SH_EEESB_SD_Li128ELb1ELb1ELb0ELb0EEENS1_19SingleTileSchedulerILb1ELb0ELb1ELi128EEEEEEEEEvNT_6ParamsE)
        /*005c*/ 	.word	0x00000000


	//----- nvinfo : EIATTR_REGCOUNT
	.align		4
.L_26:
        /*0060*/ 	.byte	0x04, 0x2f
        /*0062*/ 	.short	(.L_28 - .L_27)
	.align		4
.L_27:
        /*0064*/ 	.word	index@(_ZN7cutlass13device_kernelIN5flash19enable_sm80_to_sm89INS1_16FlashAttnFwdSm80INS1_25CollectiveMainloopFwdSm80ILi4ELi1ELb0EN4cute5tupleIJNS5_1CILi128EEENS7_ILi48EEES8_EEELi128ENS_6half_tEfNS_4arch4Sm80ELb0ELb1ELb1ELb1ELb1ELb0ELb1ELb0EEENS1_21CollectiveEpilogueFwdINS6_IJS8_S8_S9_EEENS6_IJNS7_ILi1EEESH_SH_EEESB_SD_Li128ELb1ELb1ELb0ELb0EEENS1_19SingleTileSchedulerILb1ELb0ELb1ELi128EEEEEEEEEvNT_6ParamsE)
        /*0068*/ 	.word	0x00000004


	//----- nvinfo : EIATTR_FRAME_SIZE
	.align		4
.L_28:
        /*006c*/ 	.byte	0x04, 0x11
        /*006e*/ 	.short	(.L_30 - .L_29)
	.align		4
.L_29:
        /*0070*/ 	.word	index@(_ZN7cutlass13device_kernelIN5flash19enable_sm80_to_sm89INS1_16FlashAttnFwdSm80INS1_25CollectiveMainloopFwdSm80ILi4ELi1ELb0EN4cute5tupleIJNS5_1CILi128EEENS7_ILi48EEES8_EEELi128ENS_6half_tEfNS_4arch4Sm80ELb0ELb1ELb1ELb1ELb1ELb0ELb1ELb0EEENS1_21CollectiveEpilogueFwdINS6_IJS8_S8_S9_EEENS6_IJNS7_ILi1EEESH_SH_EEESB_SD_Li128ELb1ELb1ELb0ELb0EEENS1_19SingleTileSchedulerILb1ELb0ELb1ELi128EEEEEEEEEvNT_6ParamsE)
        /*0074*/ 	.word	0x00000000


	//----- nvinfo : EIATTR_REGCOUNT
	.align		4
.L_30:
        /*0078*/ 	.byte	0x04, 0x2f
        /*007a*/ 	.short	(.L_32 - .L_31)
	.align		4
.L_31:
        /*007c*/ 	.word	index@(_ZN7cutlass13device_kernelIN5flash19enable_sm80_to_sm89INS1_16FlashAttnFwdSm80INS1_25CollectiveMainloopFwdSm80ILi4ELi1ELb0EN4cute5tupleIJNS5_1CILi128EEENS7_ILi48EEES8_EEELi128ENS_6half_tEfNS_4arch4Sm80ELb0ELb1ELb1ELb0ELb1ELb0ELb1ELb0EEENS1_21CollectiveEpilogueFwdINS6_IJS8_S8_S9_EEENS6_IJNS7_ILi1EEESH_SH_EEESB_SD_Li128ELb0ELb1ELb0ELb0EEENS1_19SingleTileSchedulerILb0ELb0ELb1ELi128EEEEEEEEEvNT_6ParamsE)
        /*0080*/ 	.word	0x00000004


	//----- nvinfo : EIATTR_FRAME_SIZE
	.align		4
.L_32:
        /*0084*/ 	.byte	0x04, 0x11
        /*0086*/ 	.short	(.L_34 - .L_33)
	.align		4
.L_33:
        /*0088*/ 	.word	index@(_ZN7cutlass13device_kernelIN5flash19enable_sm80_to_sm89INS1_16FlashAttnFwdSm80INS1_25CollectiveMainloopFwdSm80ILi4ELi1ELb0EN4cute5tupleIJNS5_1CILi128EEENS7_ILi48EEES8_EEELi128ENS_6half_tEfNS_4arch4Sm80ELb0ELb1ELb1ELb0ELb1ELb0ELb1ELb0EEENS1_21CollectiveEpilogueFwdINS6_IJS8_S8_S9_EEENS6_IJNS7_ILi1EEESH_SH_EEESB_SD_Li128ELb0ELb1ELb0ELb0EEENS1_19SingleTileSchedulerILb0ELb0ELb1ELi128EEEEEEEEEvNT_6ParamsE)
        /*008c*/ 	.word	0x00000000


	//----- nvinfo : EIATTR_REGCOUNT
	.align		4
.L_34:
        /*0090*/ 	.byte	0x04, 0x2f
        /*0092*/ 	.short	(.L_36 - .L_35)
	.align		4
.L_35:
        /*0094*/ 	.word	index@(_ZN7cutlass13device_kernelIN5flash19enable_sm80_to_sm89INS1_16FlashAttnFwdSm80INS1_25CollectiveMainloopFwdSm80ILi4ELi1ELb0EN4cute5tupleIJNS5_1CILi128EEENS7_ILi64EEES8_EEELi128ENS_6half_tEfNS_4arch4Sm80ELb0ELb0ELb1ELb1ELb1ELb1ELb1ELb0EEENS1_21CollectiveEpilogueFwdINS6_IJS8_S8_S9_EEENS6_IJNS7_ILi1EEESH_SH_EEESB_SD_Li128ELb1ELb1ELb0ELb0EEENS1_19SingleTileSchedulerILb1ELb0ELb1ELi128EEEEEEEEEvNT_6ParamsE)
        /*0098*/ 	.word	0x00000004


	//----- nvinfo : EIATTR_FRAME_SIZE
	.align		4
.L_36:
        /*009c*/ 	.byte	0x04, 0x11
        /*009e*/ 	.short	(.L_38 - .L_37)
	.align		4
.L_37:
        /*00a0*/ 	.word	index@(_ZN7cutlass13device_kernelIN5flash19enable_sm80_to_sm89INS1_16FlashAttnFwdSm80INS1_25CollectiveMainloopFwdSm80ILi4ELi1ELb0EN4cute5tupleIJNS5_1CILi128EEENS7_ILi64EEES8_EEELi128ENS_6half_tEfNS_4arch4Sm80ELb0ELb0ELb1ELb1ELb1ELb1ELb1ELb0EEENS1_21CollectiveEpilogueFwdINS6_IJS8_S8_S9_EEENS6_IJNS7_ILi1EEESH_SH_EEESB_SD_Li128ELb1ELb1ELb0ELb0EEENS1_19SingleTileSchedulerILb1ELb0ELb1ELi128EEEEEEEEEvNT_6ParamsE)
        /*00a4*/ 	.word	0x00000000


	//----- nvinfo : EIATTR_REGCOUNT
	.align		4
.L_38:
        /*00a8*/ 	.byte	0x04, 0x2f
        /*00aa*/ 	.short	(.L_40 - .L_39)
	.align		4
.L_39:
        /*00ac*/ 	.word	index@(_ZN7cutlass13device_kernelIN5flash19enable_sm80_to_sm89INS1_16FlashAttnFwdSm80INS1_25CollectiveMainloopFwdSm80ILi4ELi1ELb0EN4cute5tupleIJNS5_1CILi128EEENS7_ILi64EEES8_EEELi128ENS_6half_tEfNS_4arch4Sm80ELb0ELb0ELb1ELb1ELb1ELb0ELb1ELb0EEENS1_21CollectiveEpilogueFwdINS6_IJS8_S8_S9_EEENS6_IJNS7_ILi1EEESH_SH_EEESB_SD_Li128ELb1ELb1ELb0ELb0EEENS1_19SingleTileSchedulerILb1ELb0ELb1ELi128EEEEEEEEEvNT_6ParamsE)
        /*00b0*/ 	.word	0x00000004


	//----- nvinfo : EIATTR_FRAME_SIZE
	.align		4
.L_40:
        /*00b4*/ 	.byte	0x04, 0x11
        /*00b6*/ 	.short	(.L_42 - .L_41)
	.align		4
.L_41:
        /*00b8*/ 	.word	index@(_ZN7cutlass13device_kernelIN5flash19enable_sm80_to_sm89INS1_16FlashAttnFwdSm80INS1_25CollectiveMainloopFwdSm80ILi4ELi1ELb0EN4cute5tupleIJNS5_1CILi128EEENS7_ILi64EEES8_EEELi128ENS_6half_tEfNS_4arch4Sm80ELb0ELb0ELb1ELb1ELb1ELb0ELb1ELb0EEENS1_21CollectiveEpilogueFwdINS6_IJS8_S8_S9_EEENS6_IJNS7_ILi1EEESH_SH_EEESB_SD_Li128ELb1ELb1ELb0ELb0EEENS1_19SingleTileSchedulerILb1ELb0ELb1ELi128EEEEEEEEEvNT_6ParamsE)
        /*00bc*/ 	.word	0x00000000


	//----- nvinfo : EIATTR_REGCOUNT
	.align		4
.L_42:
        /*00c0*/ 	.byte	0x04, 0x2f
        /*00c2*/ 	.short	(.L_44 - .L_43)
	.align		4
.L_43:
        /*00c4*/ 	.word	index@(_ZN7cutlass13device_kernelIN5flash19enable_sm80_to_sm89INS1_16FlashAttnFwdSm80INS1_25CollectiveMainloopFwdSm80ILi4ELi1ELb0EN4cute5tupleIJNS5_1CILi128EEENS7_ILi64EEES8_EEELi128ENS_6half_tEfNS_4arch4Sm80ELb0ELb0ELb1ELb0ELb1ELb0ELb1ELb0EEENS1_21CollectiveEpilogueFwdINS6_IJS8_S8_S9_EEENS6_IJNS7_ILi1EEESH_SH_EEESB_SD_Li128ELb0ELb1ELb0ELb0EEENS1_19SingleTileSchedulerILb0ELb0ELb1ELi128EEEEEEEEEvNT_6ParamsE)
        /*00c8*/ 	.word	0x00000004


	//----- nvinfo : EIATTR_FRAME_SIZE
	.align		4
.L_44:
        /*00cc*/ 	.byte	0x04, 0x11
        /*00ce*/ 	.short	(.L_46 - .L_45)
	.align		4
.L_45:
        /*00d0*/ 	.word	index@(_ZN7cutlass13device_kernelIN5flash19enable_sm80_to_sm89INS1_16FlashAttnFwdSm80INS1_25CollectiveMainloopFwdSm80ILi4ELi1ELb0EN4cute5tupleIJNS5_1CILi128EEENS7_ILi64EEES8_EEELi128ENS_6half_tEfNS_4arch4Sm80ELb0ELb0ELb1ELb0ELb1ELb0ELb1ELb0EEENS1_21CollectiveEpilogueFwdINS6_IJS8_S8_S9_EEENS6_IJNS7_ILi1EEESH_SH_EEESB_SD_Li128ELb0ELb1ELb0ELb0EEENS1_19SingleTileSchedulerILb0ELb0ELb1ELi128EEEEEEEEEvNT_6ParamsE)
        /*00d4*/ 	.word	0x00000000


	//----- nvinfo : EIATTR_REGCOUNT
	.align		4
.L_46:
        /*00d8*/ 	.byte	0x04, 0x2f
        /*00da*/ 	.short	(.L_48 - .L_47)
	.align		4
.L_47:
        /*00dc*/ 	.word	index@(_ZN7cutlass13device_kernelIN5flash19enable_sm80_to_sm89INS1_16FlashAttnFwdSm80INS1_25CollectiveMainloopFwdSm80ILi8ELi1ELb1EN4cute5tupleIJNS5_1CILi128EEES8_S8_EEELi128ENS_6half_tEfNS_4arch4Sm80ELb1ELb0ELb1ELb1ELb1ELb1ELb1ELb0EEENS1_21CollectiveEpilogueFwdIS9_NS6_IJNS7_ILi1EEESF_SF_EEESA_SC_Li256ELb1ELb1ELb0ELb0EEENS1_19SingleTileSchedulerILb1ELb0ELb1ELi128EEEEEEEEEvNT_6ParamsE)
        /*00e0*/ 	.word	0x00000004


	//----- nvinfo : EIATTR_FRAME_SIZE
	.align		4
.L_48:
        /*00e4*/ 	.byte	0x04, 0x11
        /*00e6*/ 	.short	(.L_50 - .L_49)
	.align		4
.L_49:
        /*00e8*/ 	.word	index@(_ZN7cutlass13device_kernelIN5flash19enable_sm80_to_sm89INS1_16FlashAttnFwdSm80INS1_25CollectiveMainloopFwdSm80ILi8ELi1ELb1EN4cute5tupleIJNS5_1CILi128EEES8_S8_EEELi128ENS_6half_tEfNS_4arch4Sm80ELb1ELb0ELb1ELb1ELb1ELb1ELb1ELb0EEENS1_21CollectiveEpilogueFwdIS9_NS6_IJNS7_ILi1EEESF_SF_EEESA_SC_Li256ELb1ELb1ELb0ELb0EEENS1_19SingleTileSchedulerILb1ELb0ELb1ELi128EEEEEEEEEvNT_6ParamsE)
        /*00ec*/ 	.word	0x00000000


	//----- nvinfo : EIATTR_REGCOUNT
	.align		4
.L_50:
        /*00f0*/ 	.byte	0x04, 0x2f
        /*00f2*/ 	.short	(.L_52 - .L_51)
	.align		4
.L_51:
        /*00f4*/ 	.word	index@(_ZN7cutlass13device_kernelIN5flash19enable_sm80_to_sm89INS1_16FlashAttnFwdSm80INS1_25CollectiveMainloopFwdSm80ILi8ELi1ELb1EN4cute5tupleIJNS5_1CILi128EEES8_S8_EEELi128ENS_6half_tEfNS_4arch4Sm80ELb1ELb0ELb1ELb1ELb1ELb0ELb1ELb0EEENS1_21CollectiveEpilogueFwdIS9_NS6_IJNS7_ILi1EEESF_SF_EEESA_SC_Li256ELb1ELb1ELb0ELb0EEENS1_19SingleTileSchedulerILb1ELb0ELb1ELi128EEEEEEEEEvNT_6ParamsE)
        /*00f8*/ 	.word	0x00000004


	//----- nvinfo : EIATTR_FRAME_SIZE
	.align		4
.L_52:
        /*00fc*/ 	.byte	0x04, 0x11
        /*00fe*/ 	.short	(.L_54 - .L_53)
	.align		4
.L_53:
        /*0100*/ 	.word	index@(_ZN7cutlass13device_kernelIN5flash19enable_sm80_to_sm89INS1_16FlashAttnFwdSm80INS1_25CollectiveMainloopFwdSm80ILi8ELi1ELb1EN4cute5tupleIJNS5_1CILi128EEES8_S8_EEELi128ENS_6half_tEfNS_4arch4Sm80ELb1ELb0ELb1ELb1ELb1ELb0ELb1ELb0EEENS1_21CollectiveEpilogueFwdIS9_NS6_IJNS7_ILi1EEESF_SF_EEESA_SC_Li256ELb1ELb1ELb0ELb0EEENS1_19SingleTileSchedulerILb1ELb0ELb1ELi128EEEEEEEEEvNT_6ParamsE)
        /*0104*/ 	.word	0x00000000


	//----- nvinfo : EIATTR_REGCOUNT
	.align		4
.L_54:
        /*0108*/ 	.byte	0x04, 0x2f
        /*010a*/ 	.short	(.L_56 - .L_55)
	.align		4
.L_55:
        /*010c*/ 	.word	index@(_ZN7cutlass13device_kernelIN5flash19enable_sm80_to_sm89INS1_16FlashAttnFwdSm80INS1_25CollectiveMainloopFwdSm80ILi8ELi1ELb1EN4cute5tupleIJNS5_1CILi128EEES8_S8_EEELi128ENS_6half_tEfNS_4arch4Sm80ELb1ELb0ELb1ELb0ELb1ELb0ELb1ELb0EEENS1_21CollectiveEpilogueFwdIS9_NS6_IJNS7_ILi1EEESF_SF_EEESA_SC_Li256ELb0ELb1ELb0ELb0EEENS1_30DynamicPersistentTileSchedulerILi256ELi256ELb0ELb1ELb0EEEEEEEEEvNT_6ParamsE)
        /*0110*/ 	.word	0x00000004


	//----- nvinfo : EIATTR_FRAME_SIZE
	.align		4
.L_56:
        /*0114*/ 	.byte	0x04, 0x11
        /*0116*/ 	.short	(.L_58 - .L_57)
	.align		4
.L_57:
        /*0118*/ 	.word	index@(_ZN7cutlass13device_kernelIN5flash19enable_sm80_to_sm89INS1_16FlashAttnFwdSm80INS1_25CollectiveMainloopFwdSm80ILi8ELi1ELb1EN4cute5tupleIJNS5_1CILi128EEES8_S8_EEELi128ENS_6half_tEfNS_4arch4Sm80ELb1ELb0ELb1ELb0ELb1ELb0ELb1ELb0EEENS1_21CollectiveEpilogueFwdIS9_NS6_IJNS7_ILi1EEESF_SF_EEESA_SC_Li256ELb0ELb1ELb0ELb0EEENS1_30DynamicPersistentTileSchedulerILi256ELi256ELb0ELb1ELb0EEEEEEEEEvNT_6ParamsE)
        /*011c*/ 	.word	0x00000000


	//----- nvinfo : EIATTR_REGCOUNT
	.align		4
.L_58:
        /*0120*/ 	.byte	0x04, 0x2f
        /*0122*/ 	.short	(.L_60 - .L_59)
	.align		4
.L_59:
        /*0124*/ 	.word	index@(_ZN7cutlass13device_kernelIN5flash19enable_sm80_to_sm89INS1_16FlashAttnFwdSm80INS1_25CollectiveMainloopFwdSm80ILi8ELi1ELb1EN4cute5tupleIJNS5_1CILi128EEENS7_ILi96EEES8_EEELi128ENS_6half_tEfNS_4arch4Sm80ELb0ELb1ELb1ELb1ELb1ELb1ELb1ELb0EEENS1_21CollectiveEpilogueFwdINS6_IJS8_S8_S9_EEENS6_IJNS7_ILi1EEESH_SH_EEESB_SD_Li256ELb1ELb1ELb0ELb0EEENS1_19SingleTileSchedulerILb1ELb0ELb1ELi128EEEEEEEEEvNT_6ParamsE)
        /*0128*/ 	.word	0x00000004


	//----- nvinfo : EIATTR_FRAME_SIZE
	.align		4
.L_60:
        /*012c*/ 	.byte	0x04, 0x11
        /*012e*/ 	.short	(.L_62 - .L_61)
	.align		4
.L_61:
        /*0130*/ 	.word	index@(_ZN7cutlass13device_kernelIN5flash19enable_sm80_to_sm89INS1_16FlashAttnFwdSm80INS1_25CollectiveMainloopFwdSm80ILi8ELi1ELb1EN4cute5tupleIJNS5_1CILi128EEENS7_ILi96EEES8_EEELi128ENS_6half_tEfNS_4arch4Sm80ELb0ELb1ELb1ELb1ELb1ELb1ELb1ELb0EEENS1_21CollectiveEpilogueFwdINS6_IJS8_S8_S9_EEENS6_IJNS7_ILi1EEESH_SH_EEESB_SD_Li256ELb1ELb1ELb0ELb0EEENS1_19SingleTileSchedulerILb1ELb0ELb1ELi128EEEEEEEEEvNT_6ParamsE)
        /*0134*/ 	.word	0x00000000


	//----- nvinfo : EIATTR_REGCOUNT
	.align		4
.L_62:
        /*0138*/ 	.byte	0x04, 0x2f
        /*013a*/ 	.short	(.L_64 - .L_63)
	.align		4
.L_63:
        /*013c*/ 	.word	index@(_ZN7cutlass13device_kernelIN5flash19enable_sm80_to_sm89INS1_16FlashAttnFwdSm80INS1_25CollectiveMainloopFwdSm80ILi8ELi1ELb1EN4cute5tupleIJNS5_1CILi128EEENS7_ILi96EEES8_EEELi128ENS_6half_tEfNS_4arch4Sm80ELb0ELb1ELb1ELb1ELb1ELb0ELb1ELb0EEENS1_21CollectiveEpilogueFwdINS6_IJS8_S8_S9_EEENS6_IJNS7_ILi1EEESH_SH_EEESB_SD_Li256ELb1ELb1ELb0ELb0EEENS1_19SingleTileSchedulerILb1ELb0ELb1ELi128EEEEEEEEEvNT_6ParamsE)
        /*0140*/ 	.word	0x00000004


	//----- nvinfo : EIATTR_FRAME_SIZE
	.align		4
.L_64:
        /*0144*/ 	.byte	0x04, 0x11
        /*0146*/ 	.short	(.L_66 - .L_65)
	.align		4
.L_65:
        /*0148*/ 	.word	index@(_ZN7cutlass13device_kernelIN5flash19enable_sm80_to_sm89INS1_16FlashAttnFwdSm80INS1_25CollectiveMainloopFwdSm80ILi8ELi1ELb1EN4cute5tupleIJNS5_1CILi128EEENS7_ILi96EEES8_EEELi128ENS_6half_tEfNS_4arch4Sm80ELb0ELb1ELb1ELb1ELb1ELb0ELb1ELb0EEENS1_21CollectiveEpilogueFwdINS6_IJS8_S8_S9_EEENS6_IJNS7_ILi1EEESH_SH_EEESB_SD_Li256ELb1ELb1ELb0ELb0EEENS1_19SingleTileSchedulerILb1ELb0ELb1ELi128EEEEEEEEEvNT_6ParamsE)
        /*014c*/ 	.word	0x00000000


	//----- nvinfo : EIATTR_REGCOUNT
	.align		4
.L_66:
        /*0150*/ 	.byte	0x04, 0x2f
        /*0152*/ 	.short	(.L_68 - .L_67)
	.align		4
.L_67:
        /*0154*/ 	.word	index@(_ZN7cutlass13device_kernelIN5flash19enable_sm80_to_sm89INS1_16FlashAttnFwdSm80INS1_25CollectiveMainloopFwdSm80ILi8ELi1ELb1EN4cute5tupleIJNS5_1CILi128EEENS7_ILi96EEES8_EEELi128ENS_6half_tEfNS_4arch4Sm80ELb0ELb1ELb1ELb0ELb1ELb0ELb1ELb0EEENS1_21CollectiveEpilogueFwdINS6_IJS8_S8_S9_EEENS6_IJNS7_ILi1EEESH_SH_EEESB_SD_Li256ELb0ELb1ELb0ELb0EEENS1_19SingleTileSchedulerILb0ELb0ELb1ELi128EEEEEEEEEvNT_6ParamsE)
        /*0158*/ 	.word	0x00000004


	//----- nvinfo : EIATTR_FRAME_SIZE
	.align		4
.L_68:
        /*015c*/ 	.byte	0x04, 0x11
        /*015e*/ 	.short	(.L_70 - .L_69)
	.align		4
.L_69:
        /*0160*/ 	.word	index@(_ZN7cutlass13device_kernelIN5flash19enable_sm80_to_sm89INS1_16FlashAttnFwdSm80INS1_25CollectiveMainloopFwdSm80ILi8ELi1ELb1EN4cute5tupleIJNS5_1CILi128EEENS7_ILi96EEES8_EEELi128ENS_6half_tEfNS_4arch4Sm80ELb0ELb1ELb1ELb0ELb1ELb0ELb1ELb0EEENS1_21CollectiveEpilogueFwdINS6_IJS8_S8_S9_EEENS6_IJNS7_ILi1EEESH_SH_EEESB_SD_Li256ELb0ELb1ELb0ELb0EEENS1_19SingleTileSchedulerILb0ELb0ELb1ELi128EEEEEEEEEvNT_6ParamsE)
        /*0164*/ 	.word	0x00000000


	//----- nvinfo : EIATTR_REGCOUNT
	.align		4
.L_70:
        /*0168*/ 	.byte	0x04, 0x2f
        /*016a*/ 	.short	(.L_72 - .L_71)
	.align		4
.L_71:
        /*016c*/ 	.word	index@(_ZN7cutlass13device_kernelIN5flash19enable_sm80_to_sm89INS1_16FlashAttnFwdSm80INS1_25CollectiveMainloopFwdSm80ILi8ELi1ELb1EN4cute5tupleIJNS5_1CILi128EEES8_S8_EEELi128ENS_6half_tEfNS_4arch4Sm80ELb0ELb0ELb1ELb1ELb1ELb1ELb1ELb0EEENS1_21CollectiveEpilogueFwdIS9_NS6_IJNS7_ILi1EEESF_SF_EEESA_SC_Li256ELb1ELb1ELb0ELb0EEENS1_19SingleTileSchedulerILb1ELb0ELb1ELi128EEEEEEEEEvNT_6ParamsE)
        /*0170*/ 	.word	0x00000004


	//----- nvinfo : EIATTR_FRAME_SIZE
	.align		4
.L_72:
        /*0174*/ 	.byte	0x04, 0x11
        /*0176*/ 	.short	(.L_74 - .L_73)
	.align		4
.L_73:
        /*0178*/ 	.word	index@(_ZN7cutlass13device_kernelIN5flash19enable_sm80_to_sm89INS1_16FlashAttnFwdSm80INS1_25CollectiveMainloopFwdSm80ILi8ELi1ELb1EN4cute5tupleIJNS5_1CILi128EEES8_S8_EEELi128ENS_6half_tEfNS_4arch4Sm80ELb0ELb0ELb1ELb1ELb1ELb1ELb1ELb0EEENS1_21CollectiveEpilogueFwdIS9_NS6_IJNS7_ILi1EEESF_SF_EEESA_SC_Li256ELb1ELb1ELb0ELb0EEENS1_19SingleTileSchedulerILb1ELb0ELb1ELi128EEEEEEEEEvNT_6ParamsE)
        /*017c*/ 	.word	0x00000000


	//----- nvinfo : EIATTR_REGCOUNT
	.align		4
.L_74:
        /*0180*/ 	.byte	0x04, 0x2f
        /*0182*/ 	.short	(.L_76 - .L_75)
	.align		4
.L_75:
        /*0184*/ 	.word	index@(_ZN7cutlass13device_kernelIN5flash19enable_sm80_to_sm89INS1_16FlashAttnFwdSm80INS1_25CollectiveMainloopFwdSm80ILi8ELi1ELb1EN4cute5tupleIJNS5_1CILi128EEES8_S8_EEELi128ENS_6half_tEfNS_4arch4Sm80ELb0ELb0ELb1ELb1ELb1ELb0ELb1ELb0EEENS1_21CollectiveEpilogueFwdIS9_NS6_IJNS7_ILi1EEESF_SF_EEESA_SC_Li256ELb1ELb1ELb0ELb0EEENS1_19SingleTileSchedulerILb1ELb0ELb1ELi128EEEEEEEEEvNT_6ParamsE)
        /*0188*/ 	.word	0x00000004


	//----- nvinfo : EIATTR_FRAME_SIZE
	.align		4
.L_76:
        /*018c*/ 	.byte	0x04, 0x11
        /*018e*/ 	.short	(.L_78 - .L_77)
	.align		4
.L_77:
        /*0190*/ 	.word	index@(_ZN7cutlass13device_kernelIN5flash19enable_sm80_to_sm89INS1_16FlashAttnFwdSm80INS1_25CollectiveMainloopFwdSm80ILi8ELi1ELb1EN4cute5tupleIJNS5_1CILi128EEES8_S8_EEELi128ENS_6half_tEfNS_4arch4Sm80ELb0ELb0ELb1ELb1ELb1ELb0ELb1ELb0EEENS1_21CollectiveEpilogueFwdIS9_NS6_IJNS7_ILi1EEESF_SF_EEESA_SC_Li256ELb1ELb1ELb0ELb0EEENS1_19SingleTileSchedulerILb1ELb0ELb1ELi128EEEEEEEEEvNT_6ParamsE)
        /*0194*/ 	.word	0x00000000


	//----- nvinfo : EIATTR_REGCOUNT
	.align		4
.L_78:
        /*0198*/ 	.byte	0x04, 0x2f
        /*019a*/ 	.short	(.L_80 - .L_79)
	.align		4
.L_79:
        /*019c*/ 	.word	index@(_ZN7cutlass13device_kernelIN5flash19enable_sm80_to_sm89INS1_16FlashAttnFwdSm80INS1_25CollectiveMainloopFwdSm80ILi8ELi1ELb1EN4cute5tupleIJNS5_1CILi128EEES8_S8_EEELi128ENS_6half_tEfNS_4arch4Sm80ELb0ELb0ELb1ELb0ELb1ELb0ELb1ELb0EEENS1_21CollectiveEpilogueFwdIS9_NS6_IJNS7_ILi1EEESF_SF_EEESA_SC_Li256ELb0ELb1ELb0ELb0EEENS1_19SingleTileSchedulerILb0ELb0ELb1ELi128EEEEEEEEEvNT_6ParamsE)
        /*01a0*/ 	.word	0x00000004


	//----- nvinfo : EIATTR_FRAME_SIZE
	.align		4
.L_80:
        /*01a4*/ 	.byte	0x04, 0x11
        /*01a6*/ 	.short	(.L_82 - .L_81)
	.align		4
.L_81:
        /*01a8*/ 	.word	index@(_ZN7cutlass13device_kernelIN5flash19enable_sm80_to_sm89INS1_16FlashAttnFwdSm80INS1_25CollectiveMainloopFwdSm80ILi8ELi1ELb1EN4cute5tupleIJNS5_1CILi128EEES8_S8_EEELi128ENS_6half_tEfNS_4arch4Sm80ELb0ELb0ELb1ELb0ELb1ELb0ELb1ELb0EEENS1_21CollectiveEpilogueFwdIS9_NS6_IJNS7_ILi1EEESF_SF_EEESA_SC_Li256ELb0ELb1ELb0ELb0EEENS1_19SingleTileSchedulerILb0ELb0ELb1ELi128EEEEEEEEEvNT_6ParamsE)
        /*01ac*/ 	.word	0x00000000


	//----- nvinfo : EIATTR_MIN_STACK_SIZE
	.align		4
.L_82:
        /*01b0*/ 	.byte	0x04, 0x12
        /*01b2*/ 	.short	(.L_84 - .L_83)
	.align		4
.L_83:
        /*01b4*/ 	.word	index@(_ZN7cutlass13device_kernelIN5flash19enable_sm80_to_sm89INS1_16FlashAttnFwdSm80INS1_25CollectiveMainloopFwdSm80ILi8ELi1ELb1EN4cute5tupleIJNS5_1CILi128EEES8_S8_EEELi128ENS_6half_tEfNS_4arch4Sm80ELb0ELb0ELb1ELb0ELb1ELb0ELb1ELb0EEENS1_21CollectiveEpilogueFwdIS9_NS6_IJNS7_ILi1EEESF_SF_EEESA_SC_Li256ELb0ELb1ELb0ELb0EEENS1_19SingleTileSchedulerILb0ELb0ELb1ELi128EEEEEEEEEvNT_6ParamsE)
        /*01b8*/ 	.word	0x00000000


	//----- nvinfo : EIATTR_MIN_STACK_SIZE
	.align		4
.L_84:
        /*01bc*/ 	.byte	0x04, 0x12
        /*01be*/ 	.short	(.L_86 - .L_85)
	.align		4
.L_85:
        /*01c0*/ 	.word	index@(_ZN7cutlass13device_kernelIN5flash19enable_sm80_to_sm89INS1_16FlashAttnFwdSm80INS1_25CollectiveMainloopFwdSm80ILi8ELi1ELb1EN4cute5tupleIJNS5_1CILi128EEES8_S8_EEELi128ENS_6half_tEfNS_4arch4Sm80ELb0ELb0ELb1ELb1ELb1ELb0ELb1ELb0EEENS1_21CollectiveEpilogueFwdIS9_NS6_IJNS7_ILi1EEESF_SF_EEESA_SC_Li256ELb1ELb1ELb0ELb0EEENS1_19SingleTileSchedulerILb1ELb0ELb1ELi128EEEEEEEEEvNT_6ParamsE)
        /*01c4*/ 	.word	0x00000000


	//----- nvinfo : EIATTR_MIN_STACK_SIZE
	.align		4
.L_86:
        /*01c8*/ 	.byte	0x04, 0x12
        /*01ca*/ 	.short	(.L_88 - .L_87)
	.align		4
.L_87:
        /*01cc*/ 	.word	index@(_ZN7cutlass13device_kernelIN5flash19enable_sm80_to_sm89INS1_16FlashAttnFwdSm80INS1_25CollectiveMainloopFwdSm80ILi8ELi1ELb1EN4cute5tupleIJNS5_1CILi128EEES8_S8_EEELi128ENS_6half_tEfNS_4arch4Sm80ELb0ELb0ELb1ELb1ELb1ELb1ELb1ELb0EEENS1_21CollectiveEpilogueFwdIS9_NS6_IJNS7_ILi1EEESF_SF_EEESA_SC_Li256ELb1ELb1ELb0ELb0EEENS1_19SingleTileSchedulerILb1ELb0ELb1ELi128EEEEEEEEEvNT_6ParamsE)
        /*01d0*/ 	.word	0x00000000


	//----- nvinfo : EIATTR_MIN_STACK_SIZE
	.align		4
.L_88:
        /*01d4*/ 	.byte	0x04, 0x12
        /*01d6*/ 	.short	(.L_90 - .L_89)
	.align		4
.L_89:
        /*01d8*/ 	.word	index@(_ZN7cutlass13device_kernelIN5flash19enable_sm80_to_sm89INS1_16FlashAttnFwdSm80INS1_25CollectiveMainloopFwdSm80ILi8ELi1ELb1EN4cute5tupleIJNS5_1CILi128EEENS7_ILi96EEES8_EEELi128ENS_6half_tEfNS_4arch4Sm80ELb0ELb1ELb1ELb0ELb1ELb0ELb1ELb0EEENS1_21CollectiveEpilogueFwdINS6_IJS8_S8_S9_EEENS6_IJNS7_ILi1EEESH_SH_EEESB_SD_Li256ELb0ELb1ELb0ELb0EEENS1_19SingleTileSchedulerILb0ELb0ELb1ELi128EEEEEEEEEvNT_6ParamsE)
        /*01dc*/ 	.word	0x00000000


	//----- nvinfo : EIATTR_MIN_STACK_SIZE
	.align		4
.L_90:
        /*01e0*/ 	.byte	0x04, 0x12
        /*01e2*/ 	.short	(.L_92 - .L_91)
	.align		4
.L_91:
        /*01e4*/ 	.word	index@(_ZN7cutlass13device_kernelIN5flash19enable_sm80_to_sm89INS1_16FlashAttnFwdSm80INS1_25CollectiveMainloopFwdSm80ILi8ELi1ELb1EN4cute5tupleIJNS5_1CILi128EEENS7_ILi96EEES8_EEELi128ENS_6half_tEfNS_4arch4Sm80ELb0ELb1ELb1ELb1ELb1ELb0ELb1ELb0EEENS1_21CollectiveEpilogueFwdINS6_IJS8_S8_S9_EEENS6_IJNS7_ILi1EEESH_SH_EEESB_SD_Li256ELb1ELb1ELb0ELb0EEENS1_19SingleTileSchedulerILb1ELb0ELb1ELi128EEEEEEEEEvNT_6ParamsE)
        /*01e8*/ 	.word	0x00000000


	//----- nvinfo : EIATTR_MIN_STACK_SIZE
	.align		4
.L_92:
        /*01ec*/ 	.byte	0x04, 0x12
        /*01ee*/ 	.short	(.L_94 - .L_93)
	.align		4
.L_93:
        /*01f0*/ 	.word	index@(_ZN7cutlass13device_kernelIN5flash19enable_sm80_to_sm89INS1_16FlashAttnFwdSm80INS1_25CollectiveMainloopFwdSm80ILi8ELi1ELb1EN4cute5tupleIJNS5_1CILi128EEENS7_ILi96EEES8_EEELi128ENS_6half_tEfNS_4arch4Sm80ELb0ELb1ELb1ELb1ELb1ELb1ELb1ELb0EEENS1_21CollectiveEpilogueFwdINS6_IJS8_S8_S9_EEENS6_IJNS7_ILi1EEESH_SH_EEESB_SD_Li256ELb1ELb1ELb0ELb0EEENS1_19SingleTileSchedulerILb1ELb0ELb1ELi128EEEEEEEEEvNT_6ParamsE)
        /*01f4*/ 	.word	0x00000000


	//----- nvinfo : EIATTR_MIN_STACK_SIZE
	.align		4
.L_94:
        /*01f8*/ 	.byte	0x04, 0x12
        /*01fa*/ 	.short	(.L_96 - .L_95)
	.align		4
.L_95:
        /*01fc*/ 	.word	index@(_ZN7cutlass13device_kernelIN5flash19enable_sm80_to_sm89INS1_16FlashAttnFwdSm80INS1_25CollectiveMainloopFwdSm80ILi8ELi1ELb1EN4cute5tupleIJNS5_1CILi128EEES8_S8_EEELi128ENS_6half_tEfNS_4arch4Sm80ELb1ELb0ELb1ELb0ELb1ELb0ELb1ELb0EEENS1_21CollectiveEpilogueFwdIS9_NS6_IJNS7_ILi1EEESF_SF_EEESA_SC_Li256ELb0ELb1ELb0ELb0EEENS1_30DynamicPersistentTileSchedulerILi256ELi256ELb0ELb1ELb0EEEEEEEEEvNT_6ParamsE)
        /*0200*/ 	.word	0x00000000


	//----- nvinfo : EIATTR_MIN_STACK_SIZE
	.align		4
.L_96:
        /*0204*/ 	.byte	0x04, 0x12
        /*0206*/ 	.short	(.L_98 - .L_97)
	.align		4
.L_97:
        /*0208*/ 	.word	index@(_ZN7cutlass13device_kernelIN5flash19enable_sm80_to_sm89INS1_16FlashAttnFwdSm80INS1_25CollectiveMainloopFwdSm80ILi8ELi1ELb1EN4cute5tupleIJNS5_1CILi128EEES8_S8_EEELi128ENS_6half_tEfNS_4arch4Sm80ELb1ELb0ELb1ELb1ELb1ELb0ELb1ELb0EEENS1_21CollectiveEpilogueFwdIS9_NS6_IJNS7_ILi1EEESF_SF_EEESA_SC_Li256ELb1ELb1ELb0ELb0EEENS1_19SingleTileSchedulerILb1ELb0ELb1ELi128EEEEEEEEEvNT_6ParamsE)
        /*020c*/ 	.word	0x00000000


	//----- nvinfo : EIATTR_MIN_STACK_SIZE
	.align		4
.L_98:
        /*0210*/ 	.byte	0x04, 0x12
        /*0212*/ 	.short	(.L_100 - .L_99)
	.align		4
.L_99:
        /*0214*/ 	.word	index@(_ZN7cutlass13device_kernelIN5flash19enable_sm80_to_sm89INS1_16FlashAttnFwdSm80INS1_25CollectiveMainloopFwdSm80ILi8ELi1ELb1EN4cute5tupleIJNS5_1CILi128EEES8_S8_EEELi128ENS_6half_tEfNS_4arch4Sm80ELb1ELb0ELb1ELb1ELb1ELb1ELb1ELb0EEENS1_21CollectiveEpilogueFwdIS9_NS6_IJNS7_ILi1EEESF_SF_EEESA_SC_Li256ELb1ELb1ELb0ELb0EEENS1_19SingleTileSchedulerILb1ELb0ELb1ELi128EEEEEEEEEvNT_6ParamsE)
        /*0218*/ 	.word	0x00000000


	//----- nvinfo : EIATTR_MIN_STACK_SIZE
	.align		4
.L_100:
        /*021c*/ 	.byte	0x04, 0x12
        /*021e*/ 	.short	(.L_102 - .L_101)
	.align		4
.L_101:
        /*0220*/ 	.word	index@(_ZN7cutlass13device_kernelIN5flash19enable_sm80_to_sm89INS1_16FlashAttnFwdSm80INS1_25CollectiveMainloopFwdSm80ILi4ELi1ELb0EN4cute5tupleIJNS5_1CILi128EEENS7_ILi64EEES8_EEELi128ENS_6half_tEfNS_4arch4Sm80ELb0ELb0ELb1ELb0ELb1ELb0ELb1ELb0EEENS1_21CollectiveEpilogueFwdINS6_IJS8_S8_S9_EEENS6_IJNS7_ILi1EEESH_SH_EEESB_SD_Li128ELb0ELb1ELb0ELb0EEENS1_19SingleTileSchedulerILb0ELb0ELb1ELi128EEEEEEEEEvNT_6ParamsE)
        /*0224*/ 	.word	0x00000000


	//----- nvinfo : EIATTR_MIN_STACK_SIZE
	.align		4
.L_102:
        /*0228*/ 	.byte	0x04, 0x12
        /*022a*/ 	.short	(.L_104 - .L_103)
	.align		4
.L_103:
        /*022c*/ 	.word	index@(_ZN7cutlass13device_kernelIN5flash19enable_sm80_to_sm89INS1_16FlashAttnFwdSm80INS1_25CollectiveMainloopFwdSm80ILi4ELi1ELb0EN4cute5tupleIJNS5_1CILi128EEENS7_ILi64EEES8_EEELi128ENS_6half_tEfNS_4arch4Sm80ELb0ELb0ELb1ELb1ELb1ELb0ELb1ELb0EEENS1_21CollectiveEpilogueFwdINS6_IJS8_S8_S9_EEENS6_IJNS7_ILi1EEESH_SH_EEESB_SD_Li128ELb1ELb1ELb0ELb0EEENS1_19SingleTileSchedulerILb1ELb0ELb1ELi128EEEEEEEEEvNT_6ParamsE)
        /*0230*/ 	.word	0x00000000


	//----- nvinfo : EIATTR_MIN_STACK_SIZE
	.align		4
.L_104:
        /*0234*/ 	.byte	0x04, 0x12
        /*0236*/ 	.short	(.L_106 - .L_105)
	.align		4
.L_105:
        /*0238*/ 	.word	index@(_ZN7cutlass13device_kernelIN5flash19enable_sm80_to_sm89INS1_16FlashAttnFwdSm80INS1_25CollectiveMainloopFwdSm80ILi4ELi1ELb0EN4cute5tupleIJNS5_1CILi128EEENS7_ILi64EEES8_EEELi128ENS_6half_tEfNS_4arch4Sm80ELb0ELb0ELb1ELb1ELb1ELb1ELb1ELb0EEENS1_21CollectiveEpilogueFwdINS6_IJS8_S8_S9_EEENS6_IJNS7_ILi1EEESH_SH_EEESB_SD_Li128ELb1ELb1ELb0ELb0EEENS1_19SingleTileSchedulerILb1ELb0ELb1ELi128EEEEEEEEEvNT_6ParamsE)
        /*023c*/ 	.word	0x00000000


	//----- nvinfo : EIATTR_MIN_STACK_SIZE
	.align		4
.L_106:
        /*0240*/ 	.byte	0x04, 0x12
        /*0242*/ 	.short	(.L_108 - .L_107)
	.align		4
.L_107:
        /*0244*/ 	.word	index@(_ZN7cutlass13device_kernelIN5flash19enable_sm80_to_sm89INS1_16FlashAttnFwdSm80INS1_25CollectiveMainloopFwdSm80ILi4ELi1ELb0EN4cute5tupleIJNS5_1CILi128EEENS7_ILi48EEES8_EEELi128ENS_6half_tEfNS_4arch4Sm80ELb0ELb1ELb1ELb0ELb1ELb0ELb1ELb0EEENS1_21CollectiveEpilogueFwdINS6_IJS8_S8_S9_EEENS6_IJNS7_ILi1EEESH_SH_EEESB_SD_Li128ELb0ELb1ELb0ELb0EEENS1_19SingleTileSchedulerILb0ELb0ELb1ELi128EEEEEEEEEvNT_6ParamsE)
        /*0248*/ 	.word	0x00000000


	//----- nvinfo : EIATTR_MIN_STACK_SIZE
	.align		4
.L_108:
        /*024c*/ 	.byte	0x04, 0x12
        /*024e*/ 	.short	(.L_110 - .L_109)
	.align		4
.L_109:
        /*0250*/ 	.word	index@(_ZN7cutlass13device_kernelIN5flash19enable_sm80_to_sm89INS1_16FlashAttnFwdSm80INS1_25CollectiveMainloopFwdSm80ILi4ELi1ELb0EN4cute5tupleIJNS5_1CILi128EEENS7_ILi48EEES8_EEELi128ENS_6half_tEfNS_4arch4Sm80ELb0ELb1ELb1ELb1ELb1ELb0ELb1ELb0EEENS1_21CollectiveEpilogueFwdINS6_IJS8_S8_S9_EEENS6_IJNS7_ILi1EEESH_SH_EEESB_SD_Li128ELb1ELb1ELb0ELb0EEENS1_19SingleTileSchedulerILb1ELb0ELb1ELi128EEEEEEEEEvNT_6ParamsE)
        /*0254*/ 	.word	0x00000000


	//----- nvinfo : EIATTR_MIN_STACK_SIZE
	.align		4
.L_110:
        /*0258*/ 	.byte	0x04, 0x12
        /*025a*/ 	.short	(.L_112 - .L_111)
	.align		4
.L_111:
        /*025c*/ 	.word	index@(_ZN7cutlass13device_kernelIN5flash19enable_sm80_to_sm89INS1_16FlashAttnFwdSm80INS1_25CollectiveMainloopFwdSm80ILi4ELi1ELb0EN4cute5tupleIJNS5_1CILi128EEENS7_ILi48EEES8_EEELi128ENS_6half_tEfNS_4arch4Sm80ELb0ELb1ELb1ELb1ELb1ELb1ELb1ELb0EEENS1_21CollectiveEpilogueFwdINS6_IJS8_S8_S9_EEENS6_IJNS7_ILi1EEESH_SH_EEESB_SD_Li128ELb1ELb1ELb0ELb0EEENS1_19SingleTileSchedulerILb1ELb0ELb1ELi128EEEEEEEEEvNT_6ParamsE)
        /*0260*/ 	.word	0x00000000


	//----- nvinfo : EIATTR_MIN_STACK_SIZE
	.align		4
.L_112:
        /*0264*/ 	.byte	0x04, 0x12
        /*0266*/ 	.short	(.L_114 - .L_113)
	.align		4
.L_113:
        /*0268*/ 	.word	index@(_ZN7cutlass13device_kernelIN5flash19enable_sm80_to_sm89INS1_16FlashAttnFwdSm80INS1_25CollectiveMainloopFwdSm80ILi4ELi1ELb0EN4cute5tupleIJNS5_1CILi128EEENS7_ILi64EEES8_EEELi128ENS_6half_tEfNS_4arch4Sm80ELb1ELb0ELb1ELb0ELb1ELb0ELb1ELb0EEENS1_21CollectiveEpilogueFwdINS6_IJS8_S8_S9_EEENS6_IJNS7_ILi1EEESH_SH_EEESB_SD_Li128ELb0ELb1ELb0ELb0EEENS1_30DynamicPersistentTileSchedulerILi128ELi128ELb0ELb1ELb0EEEEEEEEEvNT_6ParamsE)
        /*026c*/ 	.word	0x00000000


	//----- nvinfo : EIATTR_MIN_STACK_SIZE
	.align		4
.L_114:
        /*0270*/ 	.byte	0x04, 0x12
        /*0272*/ 	.short	(.L_116 - .L_115)
	.align		4
.L_115:
        /*0274*/ 	.word	index@(_ZN7cutlass13device_kernelIN5flash19enable_sm80_to_sm89INS1_16FlashAttnFwdSm80INS1_25CollectiveMainloopFwdSm80ILi4ELi1ELb0EN4cute5tupleIJNS5_1CILi128EEENS7_ILi64EEES8_EEELi128ENS_6half_tEfNS_4arch4Sm80ELb1ELb0ELb1ELb1ELb1ELb0ELb1ELb0EEENS1_21CollectiveEpilogueFwdINS6_IJS8_S8_S9_EEENS6_IJNS7_ILi1EEESH_SH_EEESB_SD_Li128ELb1ELb1ELb0ELb0EEENS1_19SingleTileSchedulerILb1ELb0ELb1ELi128EEEEEEEEEvNT_6ParamsE)
        /*0278*/ 	.word	0x00000000


	//----- nvinfo : EIATTR_MIN_STACK_SIZE
	.align		4
.L_116:
        /*027c*/ 	.byte	0x04, 0x12
        /*027e*/ 	.short	(.L_118 - .L_117)
	.align		4
.L_117:
        /*0280*/ 	.word	index@(_ZN7cutlass13device_kernelIN5flash19enable_sm80_to_sm89INS1_16FlashAttnFwdSm80INS1_25CollectiveMainloopFwdSm80ILi4ELi1ELb0EN4cute5tupleIJNS5_1CILi128EEENS7_ILi64EEES8_EEELi128ENS_6half_tEfNS_4arch4Sm80ELb1ELb0ELb1ELb1ELb1ELb1ELb1ELb0EEENS1_21CollectiveEpilogueFwdINS6_IJS8_S8_S9_EEENS6_IJNS7_ILi1EEESH_SH_EEESB_SD_Li128ELb1ELb1ELb0ELb0EEENS1_19SingleTileSchedulerILb1ELb0ELb1ELi128EEEEEEEEEvNT_6ParamsE)
        /*0284*/ 	.word	0x00000000
.L_118:


//--------------------- .nv.compat                --------------------------
	.section	.nv.compat,"",@"SHT_CUDA_COMPAT_INFO"
	.align	4
        /*0000*/ 	.byte	0x02, 0x09, 0x01, 0x00, 0x02, 0x02, 0x01, 0x00, 0x02, 0x05, 0x05, 0x00, 0x03, 0x07, 0x01, 0x01
        /*0010*/ 	.byte	0x02, 0x03, 0x00, 0x00, 0x02, 0x06, 0x01, 0x00, 0x04, 0x0b, 0x08, 0x00, 0x00, 0x00, 0x00, 0x00
        /*0020*/ 	.byte	0x00, 0x00, 0x00, 0x00


//--------------------- .nv.info._ZN7cutlass13device_kernelIN5flash19enable_sm80_to_sm89INS1_16FlashAttnFwdSm80INS1_25CollectiveMainloopFwdSm80ILi8ELi1ELb1EN4cute5tupleIJNS5_1CILi128EEES8_S8_EEELi128ENS_6half_tEfNS_4arch4Sm80ELb0ELb0ELb1ELb0ELb1ELb0ELb1ELb0EEENS1_21CollectiveEpilogueFwdIS9_NS6_IJNS7_ILi1EEESF_SF_EEESA_SC_Li256ELb0ELb1ELb0ELb0EEENS1_19SingleTileSchedulerILb0ELb0ELb1ELi128EEEEEEEEEvNT_6ParamsE --------------------------
	.section	.nv.info._ZN7cutlass13device_kernelIN5flash19enable_sm80_to_sm89INS1_16FlashAttnFwdSm80INS1_25CollectiveMainloopFwdSm80ILi8ELi1ELb1EN4cute5tupleIJNS5_1CILi128EEES8_S8_EEELi128ENS_6half_tEfNS_4arch4Sm80ELb0ELb0ELb1ELb0ELb1ELb0ELb1ELb0EEENS1_21CollectiveEpilogueFwdIS9_NS6_IJNS7_ILi1EEESF_SF_EEESA_SC_Li256ELb0ELb1ELb0ELb0EEENS1_19SingleTileSchedulerILb0ELb0ELb1ELi128EEEEEEEEEvNT_6ParamsE,"",@"SHT_CUDA_INFO"
	.sectionflags	@""
	.align	4


	//----- nvinfo : EIATTR_CUDA_API_VERSION
	.align		4
        /*0000*/ 	.byte	0x04, 0x37
        /*0002*/ 	.short	(.L_120 - .L_119)
.L_119:
        /*0004*/ 	.word	0x00000082


	//----- nvinfo : EIATTR_KPARAM_INFO
	.align		4
.L_120:
        /*0008*/ 	.byte	0x04, 0x17
        /*000a*/ 	.short	(.L_122 - .L_121)
.L_121:
        /*000c*/ 	.word	0x00000000
        /*0010*/ 	.short	0x0000
        /*0012*/ 	.short	0x0000
        /*0014*/ 	.byte	0x00, 0xf0, 0x61, 0x10


	//----- nvinfo : EIATTR_SPARSE_MMA_MASK
	.align		4
.L_122:
        /*0018*/ 	.byte	0x03, 0x50
        /*001a*/ 	.short	0x0000


	//----- nvinfo : EIATTR_MAXREG_COUNT
	.align		4
        /*001c*/ 	.byte	0x03, 0x1b
        /*001e*/ 	.short	0x00ff


	//----- nvinfo : EIATTR_MERCURY_ISA_VERSION
	.align		4
        /*0020*/ 	.byte	0x03, 0x5f
        /*0022*/ 	.short	0x0101


	//----- nvinfo : EIATTR_EXIT_INSTR_OFFSETS
	.align		4
        /*0024*/ 	.byte	0x04, 0x1c
        /*0026*/ 	.short	(.L_124 - .L_123)


	//   ....[0]....
.L_123:
        /*0028*/ 	.word	0x00000010


	//----- nvinfo : EIATTR_MAX_THREADS
	.align		4
.L_124:
        /*002c*/ 	.byte	0x04, 0x05
        /*002e*/ 	.short	(.L_126 - .L_125)
.L_125:
        /*0030*/ 	.word	0x00000100
        /*0034*/ 	.word	0x00000001
        /*0038*/ 	.word	0x00000001


	//----- nvinfo : EIATTR_CBANK_PARAM_SIZE
	.align		4
.L_126:
        /*003c*/ 	.byte	0x03, 0x19
        /*003e*/ 	.short	0x0418


	//----- nvinfo : EIATTR_PARAM_CBANK
	.align		4
        /*0040*/ 	.byte	0x04, 0x0a
        /*0042*/ 	.short	(.L_128 - .L_127)
	.align		4
.L_127:
        /*0044*/ 	.word	index@(.nv.constant0._ZN7cutlass13device_kernelIN5flash19enable_sm80_to_sm89INS1_16FlashAttnFwdSm80INS1_25CollectiveMainloopFwdSm80ILi8ELi1ELb1EN4cute5tupleIJNS5_1CILi128EEES8_S8_EEELi128ENS_6half_tEfNS_4arch4Sm80ELb0ELb0ELb1ELb0ELb1ELb0ELb1ELb0EEENS1_21CollectiveEpilogueFwdIS9_NS6_IJNS7_ILi1EEESF_SF_EEESA_SC_Li256ELb0ELb1ELb0ELb0EEENS1_19SingleTileSchedulerILb0ELb0ELb1ELi128EEEEEEEEEvNT_6ParamsE)
        /*0048*/ 	.short	0x0210
        /*004a*/ 	.short	0x0418


	//----- nvinfo : EIATTR_SW_WAR
	.align		4
.L_128:
        /*004c*/ 	.byte	0x04, 0x36
        /*004e*/ 	.short	(.L_130 - .L_129)
.L_129:
        /*0050*/ 	.word	0x00000008
.L_130:


//--------------------- .nv.info._ZN7cutlass13device_kernelIN5flash19enable_sm80_to_sm89INS1_16FlashAttnFwdSm80INS1_25CollectiveMainloopFwdSm80ILi8ELi1ELb1EN4cute5tupleIJNS5_1CILi128EEES8_S8_EEELi128ENS_6half_tEfNS_4arch4Sm80ELb0ELb0ELb1ELb1ELb1ELb0ELb1ELb0EEENS1_21CollectiveEpilogueFwdIS9_NS6_IJNS7_ILi1EEESF_SF_EEESA_SC_Li256ELb1ELb1ELb0ELb0EEENS1_19SingleTileSchedulerILb1ELb0ELb1ELi128EEEEEEEEEvNT_6ParamsE --------------------------
	.section	.nv.info._ZN7cutlass13device_kernelIN5flash19enable_sm80_to_sm89INS1_16FlashAttnFwdSm80INS1_25CollectiveMainloopFwdSm80ILi8ELi1ELb1EN4cute5tupleIJNS5_1CILi128EEES8_S8_EEELi128ENS_6half_tEfNS_4arch4Sm80ELb0ELb0ELb1ELb1ELb1ELb0ELb1ELb0EEENS1_21CollectiveEpilogueFwdIS9_NS6_IJNS7_ILi1EEESF_SF_EEESA_SC_Li256ELb1ELb1ELb0ELb0EEENS1_19SingleTileSchedulerILb1ELb0ELb1ELi128EEEEEEEEEvNT_6ParamsE,"",@"SHT_CUDA_INFO"
	.sectionflags	@""
	.align	4


	//----- nvinfo : EIATTR_CUDA_API_VERSION
	.align		4
        /*0000*/ 	.byte	0x04, 0x37
        /*0002*/ 	.short	(.L_132 - .L_131)
.L_131:
        /*0004*/ 	.word	0x00000082


	//----- nvinfo : EIATTR_KPARAM_INFO
	.align		4
.L_132:
        /*0008*/ 	.byte	0x04, 0x17
        /*000a*/ 	.short	(.L_134 - .L_133)
.L_133:
        /*000c*/ 	.word	0x00000000
        /*0010*/ 	.short	0x0000
        /*0012*/ 	.short	0x0000
        /*0014*/ 	.byte	0x00, 0xf0, 0x61, 0x10


	//----- nvinfo : EIATTR_SPARSE_MMA_MASK
	.align		4
.L_134:
        /*0018*/ 	.byte	0x03, 0x50
        /*001a*/ 	.short	0x0000


	//----- nvinfo : EIATTR_MAXREG_COUNT
	.align		4
        /*001c*/ 	.byte	0x03, 0x1b
        /*001e*/ 	.short	0x00ff


	//----- nvinfo : EIATTR_MERCURY_ISA_VERSION
	.align		4
        /*0020*/ 	.byte	0x03, 0x5f
        /*0022*/ 	.short	0x0101


	//----- nvinfo : EIATTR_EXIT_INSTR_OFFSETS
	.align		4
        /*0024*/ 	.byte	0x04, 0x1c
        /*0026*/ 	.short	(.L_136 - .L_135)


	//   ....[0]....
.L_135:
        /*0028*/ 	.word	0x00000010


	//----- nvinfo : EIATTR_MAX_THREADS
	.align		4
.L_136:
        /*002c*/ 	.byte	0x04, 0x05
        /*002e*/ 	.short	(.L_138 - .L_137)
.L_137:
        /*0030*/ 	.word	0x00000100
        /*0034*/ 	.word	0x00000001
        /*0038*/ 	.word	0x00000001


	//----- nvinfo : EIATTR_CBANK_PARAM_SIZE
	.align		4
.L_138:
        /*003c*/ 	.byte	0x03, 0x19
        /*003e*/ 	.short	0x0418


	//----- nvinfo : EIATTR_PARAM_CBANK
	.align		4
        /*0040*/ 	.byte	0x04, 0x0a
        /*0042*/ 	.short	(.L_140 - .L_139)
	.align		4
.L_139:
        /*0044*/ 	.word	index@(.nv.constant0._ZN7cutlass13device_kernelIN5flash19enable_sm80_to_sm89INS1_16FlashAttnFwdSm80INS1_25CollectiveMainloopFwdSm80ILi8ELi1ELb1EN4cute5tupleIJNS5_1CILi128EEES8_S8_EEELi128ENS_6half_tEfNS_4arch4Sm80ELb0ELb0ELb1ELb1ELb1ELb0ELb1ELb0EEENS1_21CollectiveEpilogueFwdIS9_NS6_IJNS7_ILi1EEESF_SF_EEESA_SC_Li256ELb1ELb1ELb0ELb0EEENS1_19SingleTileSchedulerILb1ELb0ELb1ELi128EEEEEEEEEvNT_6ParamsE)
        /*0048*/ 	.short	0x0210
        /*004a*/ 	.short	0x0418


	//----- nvinfo : EIATTR_SW_WAR
	.align		4
.L_140:
        /*004c*/ 	.byte	0x04, 0x36
        /*004e*/ 	.short	(.L_142 - .L_141)
.L_141:
        /*0050*/ 	.word	0x00000008
.L_142:


//--------------------- .nv.info._ZN7cutlass13device_kernelIN5flash19enable_sm80_to_sm89INS1_16FlashAttnFwdSm80INS1_25CollectiveMainloopFwdSm80ILi8ELi1ELb1EN4cute5tupleIJNS5_1CILi128EEES8_S8_EEELi128ENS_6half_tEfNS_4arch4Sm80ELb0ELb0ELb1ELb1ELb1ELb1ELb1ELb0EEENS1_21CollectiveEpilogueFwdIS9_NS6_IJNS7_ILi1EEESF_SF_EEESA_SC_Li256ELb1ELb1ELb0ELb0EEENS1_19SingleTileSchedulerILb1ELb0ELb1ELi128EEEEEEEEEvNT_6ParamsE --------------------------
	.section	.nv.info._ZN7cutlass13device_kernelIN5flash19enable_sm80_to_sm89INS1_16FlashAttnFwdSm80INS1_25CollectiveMainloopFwdSm80ILi8ELi1ELb1EN4cute5tupleIJNS5_1CILi128EEES8_S8_EEELi128ENS_6half_tEfNS_4arch4Sm80ELb0ELb0ELb1ELb1ELb1ELb1ELb1ELb0EEENS1_21CollectiveEpilogueFwdIS9_NS6_IJNS7_ILi1EEESF_SF_EEESA_SC_Li256ELb1ELb1ELb0ELb0EEENS1_19SingleTileSchedulerILb1ELb0ELb1ELi128EEEEEEEEEvNT_6ParamsE,"",@"SHT_CUDA_INFO"
	.sectionflags	@""
	.align	4


	//----- nvinfo : EIATTR_CUDA_API_VERSION
	.align		4
        /*0000*/ 	.byte	0x04, 0x37
        /*0002*/ 	.short	(.L_144 - .L_143)
.L_143:
        /*0004*/ 	.word	0x00000082


	//----- nvinfo : EIATTR_KPARAM_INFO
	.align		4
.L_144:
        /*0008*/ 	.byte	0x04, 0x17
        /*000a*/ 	.short	(.L_146 - .L_145)
.L_145:
        /*000c*/ 	.word	0x00000000
        /*0010*/ 	.short	0x0000
        /*0012*/ 	.short	0x0000
        /*0014*/ 	.byte	0x00, 0xf0, 0x61, 0x10


	//----- nvinfo : EIATTR_SPARSE_MMA_MASK
	.align		4
.L_146:
        /*0018*/ 	.byte	0x03, 0x50
        /*001a*/ 	.short	0x0000


	//----- nvinfo : EIATTR_MAXREG_COUNT
	.align		4
        /*001c*/ 	.byte	0x03, 0x1b
        /*001e*/ 	.short	0x00ff


	//----- nvinfo : EIATTR_MERCURY_ISA_VERSION
	.align		4
        /*0020*/ 	.byte	0x03, 0x5f
        /*0022*/ 	.short	0x0101


	//----- nvinfo : EIATTR_EXIT_INSTR_OFFSETS
	.align		4
        /*0024*/ 	.byte	0x04, 0x1c
        /*0026*/ 	.short	(.L_148 - .L_147)


	//   ....[0]....
.L_147:
        /*0028*/ 	.word	0x00000010


	//----- nvinfo : EIATTR_MAX_THREADS
	.align		4
.L_148:
        /*002c*/ 	.byte	0x04, 0x05
        /*002e*/ 	.short	(.L_150 - .L_149)
.L_149:
        /*0030*/ 	.word	0x00000100
        /*0034*/ 	.word	0x00000001
        /*0038*/ 	.word	0x00000001


	//----- nvinfo : EIATTR_CBANK_PARAM_SIZE
	.align		4
.L_150:
        /*003c*/ 	.byte	0x03, 0x19
        /*003e*/ 	.short	0x0418


	//----- nvinfo : EIATTR_PARAM_CBANK
	.align		4
        /*0040*/ 	.byte	0x04, 0x0a
        /*0042*/ 	.short	(.L_152 - .L_151)
	.align		4
.L_151:
        /*0044*/ 	.word	index@(.nv.constant0._ZN7cutlass13device_kernelIN5flash19enable_sm80_to_sm89INS1_16FlashAttnFwdSm80INS1_25CollectiveMainloopFwdSm80ILi8ELi1ELb1EN4cute5tupleIJNS5_1CILi128EEES8_S8_EEELi128ENS_6half_tEfNS_4arch4Sm80ELb0ELb0ELb1ELb1ELb1ELb1ELb1ELb0EEENS1_21CollectiveEpilogueFwdIS9_NS6_IJNS7_ILi1EEESF_SF_EEESA_SC_Li256ELb1ELb1ELb0ELb0EEENS1_19SingleTileSchedulerILb1ELb0ELb1ELi128EEEEEEEEEvNT_6ParamsE)
        /*0048*/ 	.short	0x0210
        /*004a*/ 	.short	0x0418


	//----- nvinfo : EIATTR_SW_WAR
	.align		4
.L_152:
        /*004c*/ 	.byte	0x04, 0x36
        /*004e*/ 	.short	(.L_154 - .L_153)
.L_153:
        /*0050*/ 	.word	0x00000008
.L_154:


//--------------------- .nv.info._ZN7cutlass13device_kernelIN5flash19enable_sm80_to_sm89INS1_16FlashAttnFwdSm80INS1_25CollectiveMainloopFwdSm80ILi8ELi1ELb1EN4cute5tupleIJNS5_1CILi128EEENS7_ILi96EEES8_EEELi128ENS_6half_tEfNS_4arch4Sm80ELb0ELb1ELb1ELb0ELb1ELb0ELb1ELb0EEENS1_21CollectiveEpilogueFwdINS6_IJS8_S8_S9_EEENS6_IJNS7_ILi1EEESH_SH_EEESB_SD_Li256ELb0ELb1ELb0ELb0EEENS1_19SingleTileSchedulerILb0ELb0ELb1ELi128EEEEEEEEEvNT_6ParamsE --------------------------
	.section	.nv.info._ZN7cutlass13device_kernelIN5flash19enable_sm80_to_sm89INS1_16FlashAttnFwdSm80INS1_25CollectiveMainloopFwdSm80ILi8ELi1ELb1EN4cute5tupleIJNS5_1CILi128EEENS7_ILi96EEES8_EEELi128ENS_6half_tEfNS_4arch4Sm80ELb0ELb1ELb1ELb0ELb1ELb0ELb1ELb0EEENS1_21CollectiveEpilogueFwdINS6_IJS8_S8_S9_EEENS6_IJNS7_ILi1EEESH_SH_EEESB_SD_Li256ELb0ELb1ELb0ELb0EEENS1_19SingleTileSchedulerILb0ELb0ELb1ELi128EEEEEEEEEvNT_6ParamsE,"",@"SHT_CUDA_INFO"
	.sectionflags	@""
	.align	4


	//----- nvinfo : EIATTR_CUDA_API_VERSION
	.align		4
        /*0000*/ 	.byte	0x04, 0x37
        /*0002*/ 	.short	(.L_156 - .L_155)
.L_155:
        /*0004*/ 	.word	0x00000082


	//----- nvinfo : EIATTR_KPARAM_INFO
	.align		4
.L_156:
        /*0008*/ 	.byte	0x04, 0x17
        /*000a*/ 	.short	(.L_158 - .L_157)
.L_157:
        /*000c*/ 	.word	0x00000000
        /*0010*/ 	.short	0x0000
        /*0012*/ 	.short	0x0000
        /*0014*/ 	.byte	0x00, 0xf0, 0x61, 0x10


	//----- nvinfo : EIATTR_SPARSE_MMA_MASK
	.align		4
.L_158:
        /*0018*/ 	.byte	0x03, 0x50
        /*001a*/ 	.short	0x0000


	//----- nvinfo : EIATTR_MAXREG_COUNT
	.align		4
        /*001c*/ 	.byte	0x03, 0x1b
        /*001e*/ 	.short	0x00ff


	//----- nvinfo : EIATTR_MERCURY_ISA_VERSION
	.align		4
        /*0020*/ 	.byte	0x03, 0x5f
        /*0022*/ 	.short	0x0101


	//----- nvinfo : EIATTR_EXIT_INSTR_OFFSETS
	.align		4
        /*0024*/ 	.byte	0x04, 0x1c
        /*0026*/ 	.short	(.L_160 - .L_159)


	//   ....[0]....
.L_159:
        /*0028*/ 	.word	0x00000010


	//----- nvinfo : EIATTR_MAX_THREADS
	.align		4
.L_160:
        /*002c*/ 	.byte	0x04, 0x05
        /*002e*/ 	.short	(.L_162 - .L_161)
.L_161:
        /*0030*/ 	.word	0x00000100
        /*0034*/ 	.word	0x00000001
        /*0038*/ 	.word	0x00000001


	//----- nvinfo : EIATTR_CBANK_PARAM_SIZE
	.align		4
.L_162:
        /*003c*/ 	.byte	0x03, 0x19
        /*003e*/ 	.short	0x0418


	//----- nvinfo : EIATTR_PARAM_CBANK
	.align		4
        /*0040*/ 	.byte	0x04, 0x0a
        /*0042*/ 	.short	(.L_164 - .L_163)
	.align		4
.L_163:
        /*0044*/ 	.word	index@(.nv.constant0._ZN7cutlass13device_kernelIN5flash19enable_sm80_to_sm89INS1_16FlashAttnFwdSm80INS1_25CollectiveMainloopFwdSm80ILi8ELi1ELb1EN4cute5tupleIJNS5_1CILi128EEENS7_ILi96EEES8_EEELi128ENS_6half_tEfNS_4arch4Sm80ELb0ELb1ELb1ELb0ELb1ELb0ELb1ELb0EEENS1_21CollectiveEpilogueFwdINS6_IJS8_S8_S9_EEENS6_IJNS7_ILi1EEESH_SH_EEESB_SD_Li256ELb0ELb1ELb0ELb0EEENS1_19SingleTileSchedulerILb0ELb0ELb1ELi128EEEEEEEEEvNT_6ParamsE)
        /*0048*/ 	.short	0x0210
        /*004a*/ 	.short	0x0418


	//----- nvinfo : EIATTR_SW_WAR
	.align		4
.L_164:
        /*004c*/ 	.byte	0x04, 0x36
        /*004e*/ 	.short	(.L_166 - .L_165)
.L_165:
        /*0050*/ 	.word	0x00000008
.L_166:


//--------------------- .nv.info._ZN7cutlass13device_kernelIN5flash19enable_sm80_to_sm89INS1_16FlashAttnFwdSm80INS1_25CollectiveMainloopFwdSm80ILi8ELi1ELb1EN4cute5tupleIJNS5_1CILi128EEENS7_ILi96EEES8_EEELi128ENS_6half_tEfNS_4arch4Sm80ELb0ELb1ELb1ELb1ELb1ELb0ELb1ELb0EEENS1_21CollectiveEpilogueFwdINS6_IJS8_S8_S9_EEENS6_IJNS7_ILi1EEESH_SH_EEESB_SD_Li256ELb1ELb1ELb0ELb0EEENS1_19SingleTileSchedulerILb1ELb0ELb1ELi128EEEEEEEEEvNT_6ParamsE --------------------------
	.section	.nv.info._ZN7cutlass13device_kernelIN5flash19enable_sm80_to_sm89INS1_16FlashAttnFwdSm80INS1_25CollectiveMainloopFwdSm80ILi8ELi1ELb1EN4cute5tupleIJNS5_1CILi128EEENS7_ILi96EEES8_EEELi128ENS_6half_tEfNS_4arch4Sm80ELb0ELb1ELb1ELb1ELb1ELb0ELb1ELb0EEENS1_21CollectiveEpilogueFwdINS6_IJS8_S8_S9_EEENS6_IJNS7_ILi1EEESH_SH_EEESB_SD_Li256ELb1ELb1ELb0ELb0EEENS1_19SingleTileSchedulerILb1ELb0ELb1ELi128EEEEEEEEEvNT_6ParamsE,"",@"SHT_CUDA_INFO"
	.sectionflags	@""
	.align	4


	//----- nvinfo : EIATTR_CUDA_API_VERSION
	.align		4
        /*0000*/ 	.byte	0x04, 0x37
        /*0002*/ 	.short	(.L_168 - .L_167)
.L_167:
        /*0004*/ 	.word	0x00000082


	//----- nvinfo : EIATTR_KPARAM_INFO
	.align		4
.L_168:
        /*0008*/ 	.byte	0x04, 0x17
        /*000a*/ 	.short	(.L_170 - .L_169)
.L_169:
        /*000c*/ 	.word	0x00000000
        /*0010*/ 	.short	0x0000
        /*0012*/ 	.short	0x0000
        /*0014*/ 	.byte	0x00, 0xf0, 0x61, 0x10


	//----- nvinfo : EIATTR_SPARSE_MMA_MASK
	.align		4
.L_170:
        /*0018*/ 	.byte	0x03, 0x50
        /*001a*/ 	.short	0x0000


	//----- nvinfo : EIATTR_MAXREG_COUNT
	.align		4
        /*001c*/ 	.byte	0x03, 0x1b
        /*001e*/ 	.short	0x00ff


	//----- nvinfo : EIATTR_MERCURY_ISA_VERSION
	.align		4
        /*0020*/ 	.byte	0x03, 0x5f
        /*0022*/ 	.short	0x0101


	//----- nvinfo : EIATTR_EXIT_INSTR_OFFSETS
	.align		4
        /*0024*/ 	.byte	0x04, 0x1c
        /*0026*/ 	.short	(.L_172 - .L_171)


	//   ....[0]....
.L_171:
        /*0028*/ 	.word	0x00000010


	//----- nvinfo : EIATTR_MAX_THREADS
	.align		4
.L_172:
        /*002c*/ 	.byte	0x04, 0x05
        /*002e*/ 	.short	(.L_174 - .L_173)
.L_173:
        /*0030*/ 	.word	0x00000100
        /*0034*/ 	.word	0x00000001
        /*0038*/ 	.word	0x00000001


	//----- nvinfo : EIATTR_CBANK_PARAM_SIZE
	.align		4
.L_174:
        /*003c*/ 	.byte	0x03, 0x19
        /*003e*/ 	.short	0x0418


	//----- nvinfo : EIATTR_PARAM_CBANK
	.align		4
        /*0040*/ 	.byte	0x04, 0x0a
        /*0042*/ 	.short	(.L_176 - .L_175)
	.align		4
.L_175:
        /*0044*/ 	.word	index@(.nv.constant0._ZN7cutlass13device_kernelIN5flash19enable_sm80_to_sm89INS1_16FlashAttnFwdSm80INS1_25CollectiveMainloopFwdSm80ILi8ELi1ELb1EN4cute5tupleIJNS5_1CILi128EEENS7_ILi96EEES8_EEELi128ENS_6half_tEfNS_4arch4Sm80ELb0ELb1ELb1ELb1ELb1ELb0ELb1ELb0EEENS1_21CollectiveEpilogueFwdINS6_IJS8_S8_S9_EEENS6_IJNS7_ILi1EEESH_SH_EEESB_SD_Li256ELb1ELb1ELb0ELb0EEENS1_19SingleTileSchedulerILb1ELb0ELb1ELi128EEEEEEEEEvNT_6ParamsE)
        /*0048*/ 	.short	0x0210
        /*004a*/ 	.short	0x0418


	//----- nvinfo : EIATTR_SW_WAR
	.align		4
.L_176:
        /*004c*/ 	.byte	0x04, 0x36
        /*004e*/ 	.short	(.L_178 - .L_177)
.L_177:
        /*0050*/ 	.word	0x00000008
.L_178:


//--------------------- .nv.info._ZN7cutlass13device_kernelIN5flash19enable_sm80_to_sm89INS1_16FlashAttnFwdSm80INS1_25CollectiveMainloopFwdSm80ILi8ELi1ELb1EN4cute5tupleIJNS5_1CILi128EEENS7_ILi96EEES8_EEELi128ENS_6half_tEfNS_4arch4Sm80ELb0ELb1ELb1ELb1ELb1ELb1ELb1ELb0EEENS1_21CollectiveEpilogueFwdINS6_IJS8_S8_S9_EEENS6_IJNS7_ILi1EEESH_SH_EEESB_SD_Li256ELb1ELb1ELb0ELb0EEENS1_19SingleTileSchedulerILb1ELb0ELb1ELi128EEEEEEEEEvNT_6ParamsE --------------------------
	.section	.nv.info._ZN7cutlass13device_kernelIN5flash19enable_sm80_to_sm89INS1_16FlashAttnFwdSm80INS1_25CollectiveMainloopFwdSm80ILi8ELi1ELb1EN4cute5tupleIJNS5_1CILi128EEENS7_ILi96EEES8_EEELi128ENS_6half_tEfNS_4arch4Sm80ELb0ELb1ELb1ELb1ELb1ELb1ELb1ELb0EEENS1_21CollectiveEpilogueFwdINS6_IJS8_S8_S9_EEENS6_IJNS7_ILi1EEESH_SH_EEESB_SD_Li256ELb1ELb1ELb0ELb0EEENS1_19SingleTileSchedulerILb1ELb0ELb1ELi128EEEEEEEEEvNT_6ParamsE,"",@"SHT_CUDA_INFO"
	.sectionflags	@""
	.align	4


	//----- nvinfo : EIATTR_CUDA_API_VERSION
	.align		4
        /*0000*/ 	.byte	0x04, 0x37
        /*0002*/ 	.short	(.L_180 - .L_179)
.L_179:
        /*0004*/ 	.word	0x00000082


	//----- nvinfo : EIATTR_KPARAM_INFO
	.align		4
.L_180:
        /*0008*/ 	.byte	0x04, 0x17
        /*000a*/ 	.short	(.L_182 - .L_181)
.L_181:
        /*000c*/ 	.word	0x00000000
        /*0010*/ 	.short	0x0000
        /*0012*/ 	.short	0x0000
        /*0014*/ 	.byte	0x00, 0xf0, 0x61, 0x10


	//----- nvinfo : EIATTR_SPARSE_MMA_MASK
	.align		4
.L_182:
        /*0018*/ 	.byte	0x03, 0x50
        /*001a*/ 	.short	0x0000


	//----- nvinfo : EIATTR_MAXREG_COUNT
	.align		4
        /*001c*/ 	.byte	0x03, 0x1b
        /*001e*/ 	.short	0x00ff


	//----- nvinfo : EIATTR_MERCURY_ISA_VERSION
	.align		4
        /*0020*/ 	.byte	0x03, 0x5f
        /*0022*/ 	.short	0x0101


	//----- nvinfo : EIATTR_EXIT_INSTR_OFFSETS
	.align		4
        /*0024*/ 	.byte	0x04, 0x1c
        /*0026*/ 	.short	(.L_184 - .L_183)


	//   ....[0]....
.L_183:
        /*0028*/ 	.word	0x00000010


	//----- nvinfo : EIATTR_MAX_THREADS
	.align		4
.L_184:
        /*002c*/ 	.byte	0x04, 0x05
        /*002e*/ 	.short	(.L_186 - .L_185)
.L_185:
        /*0030*/ 	.word	0x00000100
        /*0034*/ 	.word	0x00000001
        /*0038*/ 	.word	0x00000001


	//----- nvinfo : EIATTR_CBANK_PARAM_SIZE
	.align		4
.L_186:
        /*003c*/ 	.byte	0x03, 0x19
        /*003e*/ 	.short	0x0418


	//----- nvinfo : EIATTR_PARAM_CBANK
	.align		4
        /*0040*/ 	.byte	0x04, 0x0a
        /*0042*/ 	.short	(.L_188 - .L_187)
	.align		4
.L_187:
        /*0044*/ 	.word	index@(.nv.constant0._ZN7cutlass13device_kernelIN5flash19enable_sm80_to_sm89INS1_16FlashAttnFwdSm80INS1_25CollectiveMainloopFwdSm80ILi8ELi1ELb1EN4cute5tupleIJNS5_1CILi128EEENS7_ILi96EEES8_EEELi128ENS_6half_tEfNS_4arch4Sm80ELb0ELb1ELb1ELb1ELb1ELb1ELb1ELb0EEENS1_21CollectiveEpilogueFwdINS6_IJS8_S8_S9_EEENS6_IJNS7_ILi1EEESH_SH_EEESB_SD_Li256ELb1ELb1ELb0ELb0EEENS1_19SingleTileSchedulerILb1ELb0ELb1ELi128EEEEEEEEEvNT_6ParamsE)
        /*0048*/ 	.short	0x0210
        /*004a*/ 	.short	0x0418


	//----- nvinfo : EIATTR_SW_WAR
	.align		4
.L_188:
        /*004c*/ 	.byte	0x04, 0x36
        /*004e*/ 	.short	(.L_190 - .L_189)
.L_189:
        /*0050*/ 	.word	0x00000008
.L_190:


//--------------------- .nv.info._ZN7cutlass13device_kernelIN5flash19enable_sm80_to_sm89INS1_16FlashAttnFwdSm80INS1_25CollectiveMainloopFwdSm80ILi8ELi1ELb1EN4cute5tupleIJNS5_1CILi128EEES8_S8_EEELi128ENS_6half_tEfNS_4arch4Sm80ELb1ELb0ELb1ELb0ELb1ELb0ELb1ELb0EEENS1_21CollectiveEpilogueFwdIS9_NS6_IJNS7_ILi1EEESF_SF_EEESA_SC_Li256ELb0ELb1ELb0ELb0EEENS1_30DynamicPersistentTileSchedulerILi256ELi256ELb0ELb1ELb0EEEEEEEEEvNT_6ParamsE --------------------------
	.section	.nv.info._ZN7cutlass13device_kernelIN5flash19enable_sm80_to_sm89INS1_16FlashAttnFwdSm80INS1_25CollectiveMainloopFwdSm80ILi8ELi1ELb1EN4cute5tupleIJNS5_1CILi128EEES8_S8_EEELi128ENS_6half_tEfNS_4arch4Sm80ELb1ELb0ELb1ELb0ELb1ELb0ELb1ELb0EEENS1_21CollectiveEpilogueFwdIS9_NS6_IJNS7_ILi1EEESF_SF_EEESA_SC_Li256ELb0ELb1ELb0ELb0EEENS1_30DynamicPersistentTileSchedulerILi256ELi256ELb0ELb1ELb0EEEEEEEEEvNT_6ParamsE,"",@"SHT_CUDA_INFO"
	.sectionflags	@""
	.align	4


	//----- nvinfo : EIATTR_CUDA_API_VERSION
	.align		4
        /*0000*/ 	.byte	0x04, 0x37
        /*0002*/ 	.short	(.L_192 - .L_191)
.L_191:
        /*0004*/ 	.word	0x00000082


	//----- nvinfo : EIATTR_KPARAM_INFO
	.align		4
.L_192:
        /*0008*/ 	.byte	0x04, 0x17
        /*000a*/ 	.short	(.L_194 - .L_193)
.L_193:
        /*000c*/ 	.word	0x00000000
        /*0010*/ 	.short	0x0000
        /*0012*/ 	.short	0x0000
        /*0014*/ 	.byte	0x00, 0xf0, 0xa1, 0x10


	//----- nvinfo : EIATTR_SPARSE_MMA_MASK
	.align		4
.L_194:
        /*0018*/ 	.byte	0x03, 0x50
        /*001a*/ 	.short	0x0000


	//----- nvinfo : EIATTR_MAXREG_COUNT
	.align		4
        /*001c*/ 	.byte	0x03, 0x1b
        /*001e*/ 	.short	0x00ff


	//----- nvinfo : EIATTR_MERCURY_ISA_VERSION
	.align		4
        /*0020*/ 	.byte	0x03, 0x5f
        /*0022*/ 	.short	0x0101


	//----- nvinfo : EIATTR_EXIT_INSTR_OFFSETS
	.align		4
        /*0024*/ 	.byte	0x04, 0x1c
        /*0026*/ 	.short	(.L_196 - .L_195)


	//   ....[0]....
.L_195:
        /*0028*/ 	.word	0x00000010


	//----- nvinfo : EIATTR_MAX_THREADS
	.align		4
.L_196:
        /*002c*/ 	.byte	0x04, 0x05
        /*002e*/ 	.short	(.L_198 - .L_197)
.L_197:
        /*0030*/ 	.word	0x00000100
        /*0034*/ 	.word	0x00000001
        /*0038*/ 	.word	0x00000001


	//----- nvinfo : EIATTR_CBANK_PARAM_SIZE
	.align		4
.L_198:
        /*003c*/ 	.byte	0x03, 0x19
        /*003e*/ 	.short	0x0428


	//----- nvinfo : EIATTR_PARAM_CBANK
	.align		4
        /*0040*/ 	.byte	0x04, 0x0a
        /*0042*/ 	.short	(.L_200 - .L_199)
	.align		4
.L_199:
        /*0044*/ 	.word	index@(.nv.constant0._ZN7cutlass13device_kernelIN5flash19enable_sm80_to_sm89INS1_16FlashAttnFwdSm80INS1_25CollectiveMainloopFwdSm80ILi8ELi1ELb1EN4cute5tupleIJNS5_1CILi128EEES8_S8_EEELi128ENS_6half_tEfNS_4arch4Sm80ELb1ELb0ELb1ELb0ELb1ELb0ELb1ELb0EEENS1_21CollectiveEpilogueFwdIS9_NS6_IJNS7_ILi1EEESF_SF_EEESA_SC_Li256ELb0ELb1ELb0ELb0EEENS1_30DynamicPersistentTileSchedulerILi256ELi256ELb0ELb1ELb0EEEEEEEEEvNT_6ParamsE)
        /*0048*/ 	.short	0x0210
        /*004a*/ 	.short	0x0428


	//----- nvinfo : EIATTR_SW_WAR
	.align		4
.L_200:
        /*004c*/ 	.byte	0x04, 0x36
        /*004e*/ 	.short	(.L_202 - .L_201)
.L_201:
        /*0050*/ 	.word	0x00000008
.L_202:


//--------------------- .nv.info._ZN7cutlass13device_kernelIN5flash19enable_sm80_to_sm89INS1_16FlashAttnFwdSm80INS1_25CollectiveMainloopFwdSm80ILi8ELi1ELb1EN4cute5tupleIJNS5_1CILi128EEES8_S8_EEELi128ENS_6half_tEfNS_4arch4Sm80ELb1ELb0ELb1ELb1ELb1ELb0ELb1ELb0EEENS1_21CollectiveEpilogueFwdIS9_NS6_IJNS7_ILi1EEESF_SF_EEESA_SC_Li256ELb1ELb1ELb0ELb0EEENS1_19SingleTileSchedulerILb1ELb0ELb1ELi128EEEEEEEEEvNT_6ParamsE --------------------------
	.section	.nv.info._ZN7cutlass13device_kernelIN5flash19enable_sm80_to_sm89INS1_16FlashAttnFwdSm80INS1_25CollectiveMainloopFwdSm80ILi8ELi1ELb1EN4cute5tupleIJNS5_1CILi128EEES8_S8_EEELi128ENS_6half_tEfNS_4arch4Sm80ELb1ELb0ELb1ELb1ELb1ELb0ELb1ELb0EEENS1_21CollectiveEpilogueFwdIS9_NS6_IJNS7_ILi1EEESF_SF_EEESA_SC_Li256ELb1ELb1ELb0ELb0EEENS1_19SingleTileSchedulerILb1ELb0ELb1ELi128EEEEEEEEEvNT_6ParamsE,"",@"SHT_CUDA_INFO"
	.sectionflags	@""
	.align	4


	//----- nvinfo : EIATTR_CUDA_API_VERSION
	.align		4
        /*0000*/ 	.byte	0x04, 0x37
        /*0002*/ 	.short	(.L_204 - .L_203)
.L_203:
        /*0004*/ 	.word	0x00000082


	//----- nvinfo : EIATTR_KPARAM_INFO
	.align		4
.L_204:
        /*0008*/ 	.byte	0x04, 0x17
        /*000a*/ 	.short	(.L_206 - .L_205)
.L_205:
        /*000c*/ 	.word	0x00000000
        /*0010*/ 	.short	0x0000
        /*0012*/ 	.short	0x0000
        /*0014*/ 	.byte	0x00, 0xf0, 0x61, 0x10


	//----- nvinfo : EIATTR_SPARSE_MMA_MASK
	.align		4
.L_206:
        /*0018*/ 	.byte	0x03, 0x50
        /*001a*/ 	.short	0x0000


	//----- nvinfo : EIATTR_MAXREG_COUNT
	.align		4
        /*001c*/ 	.byte	0x03, 0x1b
        /*001e*/ 	.short	0x00ff


	//----- nvinfo : EIATTR_MERCURY_ISA_VERSION
	.align		4
        /*0020*/ 	.byte	0x03, 0x5f
        /*0022*/ 	.short	0x0101


	//----- nvinfo : EIATTR_EXIT_INSTR_OFFSETS
	.align		4
        /*0024*/ 	.byte	0x04, 0x1c
        /*0026*/ 	.short	(.L_208 - .L_207)


	//   ....[0]....
.L_207:
        /*0028*/ 	.word	0x00000010


	//----- nvinfo : EIATTR_MAX_THREADS
	.align		4
.L_208:
        /*002c*/ 	.byte	0x04, 0x05
        /*002e*/ 	.short	(.L_210 - .L_209)
.L_209:
        /*0030*/ 	.word	0x00000100
        /*0034*/ 	.word	0x00000001
        /*0038*/ 	.word	0x00000001


	//----- nvinfo : EIATTR_CBANK_PARAM_SIZE
	.align		4
.L_210:
        /*003c*/ 	.byte	0x03, 0x19
        /*003e*/ 	.short	0x0418


	//----- nvinfo : EIATTR_PARAM_CBANK
	.align		4
        /*0040*/ 	.byte	0x04, 0x0a
        /*0042*/ 	.short	(.L_212 - .L_211)
	.align		4
.L_211:
        /*0044*/ 	.word	index@(.nv.constant0._ZN7cutlass13device_kernelIN5flash19enable_sm80_to_sm89INS1_16FlashAttnFwdSm80INS1_25CollectiveMainloopFwdSm80ILi8ELi1ELb1EN4cute5tupleIJNS5_1CILi128EEES8_S8_EEELi128ENS_6half_tEfNS_4arch4Sm80ELb1ELb0ELb1ELb1ELb1ELb0ELb1ELb0EEENS1_21CollectiveEpilogueFwdIS9_NS6_IJNS7_ILi1EEESF_SF_EEESA_SC_Li256ELb1ELb1ELb0ELb0EEENS1_19SingleTileSchedulerILb1ELb0ELb1ELi128EEEEEEEEEvNT_6ParamsE)
        /*0048*/ 	.short	0x0210
        /*004a*/ 	.short	0x0418


	//----- nvinfo : EIATTR_SW_WAR
	.align		4
.L_212:
        /*004c*/ 	.byte	0x04, 0x36
        /*004e*/ 	.short	(.L_214 - .L_213)
.L_213:
        /*0050*/ 	.word	0x00000008
.L_214:


//--------------------- .nv.info._ZN7cutlass13device_kernelIN5flash19enable_sm80_to_sm89INS1_16FlashAttnFwdSm80INS1_25CollectiveMainloopFwdSm80ILi8ELi1ELb1EN4cute5tupleIJNS5_1CILi128EEES8_S8_EEELi128ENS_6half_tEfNS_4arch4Sm80ELb1ELb0ELb1ELb1ELb1ELb1ELb1ELb0EEENS1_21CollectiveEpilogueFwdIS9_NS6_IJNS7_ILi1EEESF_SF_EEESA_SC_Li256ELb1ELb1ELb0ELb0EEENS1_19SingleTileSchedulerILb1ELb0ELb1ELi128EEEEEEEEEvNT_6ParamsE --------------------------
	.section	.nv.info._ZN7cutlass13device_kernelIN5flash19enable_sm80_to_sm89INS1_16FlashAttnFwdSm80INS1_25CollectiveMainloopFwdSm80ILi8ELi1ELb1EN4cute5tupleIJNS5_1CILi128EEES8_S8_EEELi128ENS_6half_tEfNS_4arch4Sm80ELb1ELb0ELb1ELb1ELb1ELb1ELb1ELb0EEENS1_21CollectiveEpilogueFwdIS9_NS6_IJNS7_ILi1EEESF_SF_EEESA_SC_Li256ELb1ELb1ELb0ELb0EEENS1_19SingleTileSchedulerILb1ELb0ELb1ELi128EEEEEEEEEvNT_6ParamsE,"",@"SHT_CUDA_INFO"
	.sectionflags	@""
	.align	4


	//----- nvinfo : EIATTR_CUDA_API_VERSION
	.align		4
        /*0000*/ 	.byte	0x04, 0x37
        /*0002*/ 	.short	(.L_216 - .L_215)
.L_215:
        /*0004*/ 	.word	0x00000082


	//----- nvinfo : EIATTR_KPARAM_INFO
	.align		4
.L_216:
        /*0008*/ 	.byte	0x04, 0x17
        /*000a*/ 	.short	(.L_218 - .L_217)
.L_217:
        /*000c*/ 	.word	0x00000000
        /*0010*/ 	.short	0x0000
        /*0012*/ 	.short	0x0000
        /*0014*/ 	.byte	0x00, 0xf0, 0x61, 0x10


	//----- nvinfo : EIATTR_SPARSE_MMA_MASK
	.align		4
.L_218:
        /*0018*/ 	.byte	0x03, 0x50
        /*001a*/ 	.short	0x0000


	//----- nvinfo : EIATTR_MAXREG_COUNT
	.align		4
        /*001c*/ 	.byte	0x03, 0x1b
        /*001e*/ 	.short	0x00ff


	//----- nvinfo : EIATTR_MERCURY_ISA_VERSION
	.align		4
        /*0020*/ 	.byte	0x03, 0x5f
        /*0022*/ 	.short	0x0101


	//----- nvinfo : EIATTR_EXIT_INSTR_OFFSETS
	.align		4
        /*0024*/ 	.byte	0x04, 0x1c
        /*0026*/ 	.short	(.L_220 - .L_219)


	//   ....[0]....
.L_219:
        /*0028*/ 	.word	0x00000010


	//----- nvinfo : EIATTR_MAX_THREADS
	.align		4
.L_220:
        /*002c*/ 	.byte	0x04, 0x05
        /*002e*/ 	.short	(.L_222 - .L_221)
.L_221:
        /*0030*/ 	.word	0x00000100
        /*0034*/ 	.word	0x00000001
        /*0038*/ 	.word	0x00000001


	//----- nvinfo : EIATTR_CBANK_PARAM_SIZE
	.align		4
.L_222:
        /*003c*/ 	.byte	0x03, 0x19
        /*003e*/ 	.short	0x0418


	//----- nvinfo : EIATTR_PARAM_CBANK
	.align		4
        /*0040*/ 	.byte	0x04, 0x0a
        /*0042*/ 	.short	(.L_224 - .L_223)
	.align		4
.L_223:
        /*0044*/ 	.word	index@(.nv.constant0._ZN7cutlass13device_kernelIN5flash19enable_sm80_to_sm89INS1_16FlashAttnFwdSm80INS1_25CollectiveMainloopFwdSm80ILi8ELi1ELb1EN4cute5tupleIJNS5_1CILi128EEES8_S8_EEELi128ENS_6half_tEfNS_4arch4Sm80ELb1ELb0ELb1ELb1ELb1ELb1ELb1ELb0EEENS1_21CollectiveEpilogueFwdIS9_NS6_IJNS7_ILi1EEESF_SF_EEESA_SC_Li256ELb1ELb1ELb0ELb0EEENS1_19SingleTileSchedulerILb1ELb0ELb1ELi128EEEEEEEEEvNT_6ParamsE)
        /*0048*/ 	.short	0x0210
        /*004a*/ 	.short	0x0418


	//----- nvinfo : EIATTR_SW_WAR
	.align		4
.L_224:
        /*004c*/ 	.byte	0x04, 0x36
        /*004e*/ 	.short	(.L_226 - .L_225)
.L_225:
        /*0050*/ 	.word	0x00000008
.L_226:


//--------------------- .nv.info._ZN7cutlass13device_kernelIN5flash19enable_sm80_to_sm89INS1_16FlashAttnFwdSm80INS1_25CollectiveMainloopFwdSm80ILi4ELi1ELb0EN4cute5tupleIJNS5_1CILi128EEENS7_ILi64EEES8_EEELi128ENS_6half_tEfNS_4arch4Sm80ELb0ELb0ELb1ELb0ELb1ELb0ELb1ELb0EEENS1_21CollectiveEpilogueFwdINS6_IJS8_S8_S9_EEENS6_IJNS7_ILi1EEESH_SH_EEESB_SD_Li128ELb0ELb1ELb0ELb0EEENS1_19SingleTileSchedulerILb0ELb0ELb1ELi128EEEEEEEEEvNT_6ParamsE --------------------------
	.section	.nv.info._ZN7cutlass13device_kernelIN5flash19enable_sm80_to_sm89INS1_16FlashAttnFwdSm80INS1_25CollectiveMainloopFwdSm80ILi4ELi1ELb0EN4cute5tupleIJNS5_1CILi128EEENS7_ILi64EEES8_EEELi128ENS_6half_tEfNS_4arch4Sm80ELb0ELb0ELb1ELb0ELb1ELb0ELb1ELb0EEENS1_21CollectiveEpilogueFwdINS6_IJS8_S8_S9_EEENS6_IJNS7_ILi1EEESH_SH_EEESB_SD_Li128ELb0ELb1ELb0ELb0EEENS1_19SingleTileSchedulerILb0ELb0ELb1ELi128EEEEEEEEEvNT_6ParamsE,"",@"SHT_CUDA_INFO"
	.sectionflags	@""
	.align	4


	//----- nvinfo : EIATTR_CUDA_API_VERSION
	.align		4
        /*0000*/ 	.byte	0x04, 0x37
        /*0002*/ 	.short	(.L_228 - .L_227)
.L_227:
        /*0004*/ 	.word	0x00000082


	//----- nvinfo : EIATTR_KPARAM_INFO
	.align		4
.L_228:
        /*0008*/ 	.byte	0x04, 0x17
        /*000a*/ 	.short	(.L_230 - .L_229)
.L_229:
        /*000c*/ 	.word	0x00000000
        /*0010*/ 	.short	0x0000
        /*0012*/ 	.short	0x0000
        /*0014*/ 	.byte	0x00, 0xf0, 0x61, 0x10


	//----- nvinfo : EIATTR_SPARSE_MMA_MASK
	.align		4
.L_230:
        /*0018*/ 	.byte	0x03, 0x50
        /*001a*/ 	.short	0x0000


	//----- nvinfo : EIATTR_MAXREG_COUNT
	.align		4
        /*001c*/ 	.byte	0x03, 0x1b
        /*001e*/ 	.short	0x00ff


	//----- nvinfo : EIATTR_MERCURY_ISA_VERSION
	.align		4
        /*0020*/ 	.byte	0x03, 0x5f
        /*0022*/ 	.short	0x0101


	//----- nvinfo : EIATTR_EXIT_INSTR_OFFSETS
	.align		4
        /*0024*/ 	.byte	0x04, 0x1c
        /*0026*/ 	.short	(.L_232 - .L_231)


	//   ....[0]....
.L_231:
        /*0028*/ 	.word	0x00000010


	//----- nvinfo : EIATTR_MAX_THREADS
	.align		4
.L_232:
        /*002c*/ 	.byte	0x04, 0x05
        /*002e*/ 	.short	(.L_234 - .L_233)
.L_233:
        /*0030*/ 	.word	0x00000080
        /*0034*/ 	.word	0x00000001
        /*0038*/ 	.word	0x00000001


	//----- nvinfo : EIATTR_CBANK_PARAM_SIZE
	.align		4
.L_234:
        /*003c*/ 	.byte	0x03, 0x19
        /*003e*/ 	.short	0x0418


	//----- nvinfo : EIATTR_PARAM_CBANK
	.align		4
        /*0040*/ 	.byte	0x04, 0x0a
        /*0042*/ 	.short	(.L_236 - .L_235)
	.align		4
.L_235:
        /*0044*/ 	.word	index@(.nv.constant0._ZN7cutlass13device_kernelIN5flash19enable_sm80_to_sm89INS1_16FlashAttnFwdSm80INS1_25CollectiveMainloopFwdSm80ILi4ELi1ELb0EN4cute5tupleIJNS5_1CILi128EEENS7_ILi64EEES8_EEELi128ENS_6half_tEfNS_4arch4Sm80ELb0ELb0ELb1ELb0ELb1ELb0ELb1ELb0EEENS1_21CollectiveEpilogueFwdINS6_IJS8_S8_S9_EEENS6_IJNS7_ILi1EEESH_SH_EEESB_SD_Li128ELb0ELb1ELb0ELb0EEENS1_19SingleTileSchedulerILb0ELb0ELb1ELi128EEEEEEEEEvNT_6ParamsE)
        /*0048*/ 	.short	0x0210
        /*004a*/ 	.short	0x0418


	//----- nvinfo : EIATTR_SW_WAR
	.align		4
.L_236:
        /*004c*/ 	.byte	0x04, 0x36
        /*004e*/ 	.short	(.L_238 - .L_237)
.L_237:
        /*0050*/ 	.word	0x00000008
.L_238:


//--------------------- .nv.info._ZN7cutlass13device_kernelIN5flash19enable_sm80_to_sm89INS1_16FlashAttnFwdSm80INS1_25CollectiveMainloopFwdSm80ILi4ELi1ELb0EN4cute5tupleIJNS5_1CILi128EEENS7_ILi64EEES8_EEELi128ENS_6half_tEfNS_4arch4Sm80ELb0ELb0ELb1ELb1ELb1ELb0ELb1ELb0EEENS1_21CollectiveEpilogueFwdINS6_IJS8_S8_S9_EEENS6_IJNS7_ILi1EEESH_SH_EEESB_SD_Li128ELb1ELb1ELb0ELb0EEENS1_19SingleTileSchedulerILb1ELb0ELb1ELi128EEEEEEEEEvNT_6ParamsE --------------------------
	.section	.nv.info._ZN7cutlass13device_kernelIN5flash19enable_sm80_to_sm89INS1_16FlashAttnFwdSm80INS1_25CollectiveMainloopFwdSm80ILi4ELi1ELb0EN4cute5tupleIJNS5_1CILi128EEENS7_ILi64EEES8_EEELi128ENS_6half_tEfNS_4arch4Sm80ELb0ELb0ELb1ELb1ELb1ELb0ELb1ELb0EEENS1_21CollectiveEpilogueFwdINS6_IJS8_S8_S9_EEENS6_IJNS7_ILi1EEESH_SH_EEESB_SD_Li128ELb1ELb1ELb0ELb0EEENS1_19SingleTileSchedulerILb1ELb0ELb1ELi128EEEEEEEEEvNT_6ParamsE,"",@"SHT_CUDA_INFO"
	.sectionflags	@""
	.align	4


	//----- nvinfo : EIATTR_CUDA_API_VERSION
	.align		4
        /*0000*/ 	.byte	0x04, 0x37
        /*0002*/ 	.short	(.L_240 - .L_239)
.L_239:
        /*0004*/ 	.word	0x00000082


	//----- nvinfo : EIATTR_KPARAM_INFO
	.align		4
.L_240:
        /*0008*/ 	.byte	0x04, 0x17
        /*000a*/ 	.short	(.L_242 - .L_241)
.L_241:
        /*000c*/ 	.word	0x00000000
        /*0010*/ 	.short	0x0000
        /*0012*/ 	.short	0x0000
        /*0014*/ 	.byte	0x00, 0xf0, 0x61, 0x10


	//----- nvinfo : EIATTR_SPARSE_MMA_MASK
	.align		4
.L_242:
        /*0018*/ 	.byte	0x03, 0x50
        /*001a*/ 	.short	0x0000


	//----- nvinfo : EIATTR_MAXREG_COUNT
	.align		4
        /*001c*/ 	.byte	0x03, 0x1b
        /*001e*/ 	.short	0x00ff


	//----- nvinfo : EIATTR_MERCURY_ISA_VERSION
	.align		4
        /*0020*/ 	.byte	0x03, 0x5f
        /*0022*/ 	.short	0x0101


	//----- nvinfo : EIATTR_EXIT_INSTR_OFFSETS
	.align		4
        /*0024*/ 	.byte	0x04, 0x1c
        /*0026*/ 	.short	(.L_244 - .L_243)


	//   ....[0]....
.L_243:
        /*0028*/ 	.word	0x00000010


	//----- nvinfo : EIATTR_MAX_THREADS
	.align		4
.L_244:
        /*002c*/ 	.byte	0x04, 0x05
        /*002e*/ 	.short	(.L_246 - .L_245)
.L_245:
        /*0030*/ 	.word	0x00000080
        /*0034*/ 	.word	0x00000001
        /*0038*/ 	.word	0x00000001


	//----- nvinfo : EIATTR_CBANK_PARAM_SIZE
	.align		4
.L_246:
        /*003c*/ 	.byte	0x03, 0x19
        /*003e*/ 	.short	0x0418


	//----- nvinfo : EIATTR_PARAM_CBANK
	.align		4
        /*0040*/ 	.byte	0x04, 0x0a
        /*0042*/ 	.short	(.L_248 - .L_247)
	.align		4
.L_247:
        /*0044*/ 	.word	index@(.nv.constant0._ZN7cutlass13device_kernelIN5flash19enable_sm80_to_sm89INS1_16FlashAttnFwdSm80INS1_25CollectiveMainloopFwdSm80ILi4ELi1ELb0EN4cute5tupleIJNS5_1CILi128EEENS7_ILi64EEES8_EEELi128ENS_6half_tEfNS_4arch4Sm80ELb0ELb0ELb1ELb1ELb1ELb0ELb1ELb0EEENS1_21CollectiveEpilogueFwdINS6_IJS8_S8_S9_EEENS6_IJNS7_ILi1EEESH_SH_EEESB_SD_Li128ELb1ELb1ELb0ELb0EEENS1_19SingleTileSchedulerILb1ELb0ELb1ELi128EEEEEEEEEvNT_6ParamsE)
        /*0048*/ 	.short	0x0210
        /*004a*/ 	.short	0x0418


	//----- nvinfo : EIATTR_SW_WAR
	.align		4
.L_248:
        /*004c*/ 	.byte	0x04, 0x36
        /*004e*/ 	.short	(.L_250 - .L_249)
.L_249:
        /*0050*/ 	.word	0x00000008
.L_250:


//--------------------- .nv.info._ZN7cutlass13device_kernelIN5flash19enable_sm80_to_sm89INS1_16FlashAttnFwdSm80INS1_25CollectiveMainloopFwdSm80ILi4ELi1ELb0EN4cute5tupleIJNS5_1CILi128EEENS7_ILi64EEES8_EEELi128ENS_6half_tEfNS_4arch4Sm80ELb0ELb0ELb1ELb1ELb1ELb1ELb1ELb0EEENS1_21CollectiveEpilogueFwdINS6_IJS8_S8_S9_EEENS6_IJNS7_ILi1EEESH_SH_EEESB_SD_Li128ELb1ELb1ELb0ELb0EEENS1_19SingleTileSchedulerILb1ELb0ELb1ELi128EEEEEEEEEvNT_6ParamsE --------------------------
	.section	.nv.info._ZN7cutlass13device_kernelIN5flash19enable_sm80_to_sm89INS1_16FlashAttnFwdSm80INS1_25CollectiveMainloopFwdSm80ILi4ELi1ELb0EN4cute5tupleIJNS5_1CILi128EEENS7_ILi64EEES8_EEELi128ENS_6half_tEfNS_4arch4Sm80ELb0ELb0ELb1ELb1ELb1ELb1ELb1ELb0EEENS1_21CollectiveEpilogueFwdINS6_IJS8_S8_S9_EEENS6_IJNS7_ILi1EEESH_SH_EEESB_SD_Li128ELb1ELb1ELb0ELb0EEENS1_19SingleTileSchedulerILb1ELb0ELb1ELi128EEEEEEEEEvNT_6ParamsE,"",@"SHT_CUDA_INFO"
	.sectionflags	@""
	.align	4


	//----- nvinfo : EIATTR_CUDA_API_VERSION
	.align		4
        /*0000*/ 	.byte	0x04, 0x37
        /*0002*/ 	.short	(.L_252 - .L_251)
.L_251:
        /*0004*/ 	.word	0x00000082


	//----- nvinfo : EIATTR_KPARAM_INFO
	.align		4
.L_252:
        /*0008*/ 	.byte	0x04, 0x17
        /*000a*/ 	.short	(.L_254 - .L_253)
.L_253:
        /*000c*/ 	.word	0x00000000
        /*0010*/ 	.short	0x0000
        /*0012*/ 	.short	0x0000
        /*0014*/ 	.byte	0x00, 0xf0, 0x61, 0x10


	//----- nvinfo : EIATTR_SPARSE_MMA_MASK
	.align		4
.L_254:
        /*0018*/ 	.byte	0x03, 0x50
        /*001a*/ 	.short	0x0000


	//----- nvinfo : EIATTR_MAXREG_COUNT
	.align		4
        /*001c*/ 	.byte	0x03, 0x1b
        /*001e*/ 	.short	0x00ff


	//----- nvinfo : EIATTR_MERCURY_ISA_VERSION
	.align		4
        /*0020*/ 	.byte	0x03, 0x5f
        /*0022*/ 	.short	0x0101


	//----- nvinfo : EIATTR_EXIT_INSTR_OFFSETS
	.align		4
        /*0024*/ 	.byte	0x04, 0x1c
        /*0026*/ 	.short	(.L_256 - .L_255)


	//   ....[0]....
.L_255:
        /*0028*/ 	.word	0x00000010


	//----- nvinfo : EIATTR_MAX_THREADS
	.align		4
.L_256:
        /*002c*/ 	.byte	0x04, 0x05
        /*002e*/ 	.short	(.L_258 - .L_257)
.L_257:
        /*0030*/ 	.word	0x00000080
        /*0034*/ 	.word	0x00000001
        /*0038*/ 	.word	0x00000001


	//----- nvinfo : EIATTR_CBANK_PARAM_SIZE
	.align		4
.L_258:
        /*003c*/ 	.byte	0x03, 0x19
        /*003e*/ 	.short	0x0418


	//----- nvinfo : EIATTR_PARAM_CBANK
	.align		4
        /*0040*/ 	.byte	0x04, 0x0a
        /*0042*/ 	.short	(.L_260 - .L_259)
	.align		4
.L_259:
        /*0044*/ 	.word	index@(.nv.constant0._ZN7cutlass13device_kernelIN5flash19enable_sm80_to_sm89INS1_16FlashAttnFwdSm80INS1_25CollectiveMainloopFwdSm80ILi4ELi1ELb0EN4cute5tupleIJNS5_1CILi128EEENS7_ILi64EEES8_EEELi128ENS_6half_tEfNS_4arch4Sm80ELb0ELb0ELb1ELb1ELb1ELb1ELb1ELb0EEENS1_21CollectiveEpilogueFwdINS6_IJS8_S8_S9_EEENS6_IJNS7_ILi1EEESH_SH_EEESB_SD_Li128ELb1ELb1ELb0ELb0EEENS1_19SingleTileSchedulerILb1ELb0ELb1ELi128EEEEEEEEEvNT_6ParamsE)
        /*0048*/ 	.short	0x0210
        /*004a*/ 	.short	0x0418


	//----- nvinfo : EIATTR_SW_WAR
	.align		4
.L_260:
        /*004c*/ 	.byte	0x04, 0x36
        /*004e*/ 	.short	(.L_262 - .L_261)
.L_261:
        /*0050*/ 	.word	0x00000008
.L_262:


//--------------------- .nv.info._ZN7cutlass13device_kernelIN5flash19enable_sm80_to_sm89INS1_16FlashAttnFwdSm80INS1_25CollectiveMainloopFwdSm80ILi4ELi1ELb0EN4cute5tupleIJNS5_1CILi128EEENS7_ILi48EEES8_EEELi128ENS_6half_tEfNS_4arch4Sm80ELb0ELb1ELb1ELb0ELb1ELb0ELb1ELb0EEENS1_21CollectiveEpilogueFwdINS6_IJS8_S8_S9_EEENS6_IJNS7_ILi1EEESH_SH_EEESB_SD_Li128ELb0ELb1ELb0ELb0EEENS1_19SingleTileSchedulerILb0ELb0ELb1ELi128EEEEEEEEEvNT_6ParamsE --------------------------
	.section	.nv.info._ZN7cutlass13device_kernelIN5flash19enable_sm80_to_sm89INS1_16FlashAttnFwdSm80INS1_25CollectiveMainloopFwdSm80ILi4ELi1ELb0EN4cute5tupleIJNS5_1CILi128EEENS7_ILi48EEES8_EEELi128ENS_6half_tEfNS_4arch4Sm80ELb0ELb1ELb1ELb0ELb1ELb0ELb1ELb0EEENS1_21CollectiveEpilogueFwdINS6_IJS8_S8_S9_EEENS6_IJNS7_ILi1EEESH_SH_EEESB_SD_Li128ELb0ELb1ELb0ELb0EEENS1_19SingleTileSchedulerILb0ELb0ELb1ELi128EEEEEEEEEvNT_6ParamsE,"",@"SHT_CUDA_INFO"
	.sectionflags	@""
	.align	4


	//----- nvinfo : EIATTR_CUDA_API_VERSION
	.align		4
        /*0000*/ 	.byte	0x04, 0x37
        /*0002*/ 	.short	(.L_264 - .L_263)
.L_263:
        /*0004*/ 	.word	0x00000082


	//----- nvinfo : EIATTR_KPARAM_INFO
	.align		4
.L_264:
        /*0008*/ 	.byte	0x04, 0x17
        /*000a*/ 	.short	(.L_266 - .L_265)
.L_265:
        /*000c*/ 	.word	0x00000000
        /*0010*/ 	.short	0x0000
        /*0012*/ 	.short	0x0000
        /*0014*/ 	.byte	0x00, 0xf0, 0x61, 0x10


	//----- nvinfo : EIATTR_SPARSE_MMA_MASK
	.align		4
.L_266:
        /*0018*/ 	.byte	0x03, 0x50
        /*001a*/ 	.short	0x0000


	//----- nvinfo : EIATTR_MAXREG_COUNT
	.align		4
        /*001c*/ 	.byte	0x03, 0x1b
        /*001e*/ 	.short	0x00ff


	//----- nvinfo : EIATTR_MERCURY_ISA_VERSION
	.align		4
        /*0020*/ 	.byte	0x03, 0x5f
        /*0022*/ 	.short	0x0101


	//----- nvinfo : EIATTR_EXIT_INSTR_OFFSETS
	.align		4
        /*0024*/ 	.byte	0x04, 0x1c
        /*0026*/ 	.short	(.L_268 - .L_267)


	//   ....[0]....
.L_267:
        /*0028*/ 	.word	0x00000010


	//----- nvinfo : EIATTR_MAX_THREADS
	.align		4
.L_268:
        /*002c*/ 	.byte	0x04, 0x05
        /*002e*/ 	.short	(.L_270 - .L_269)
.L_269:
        /*0030*/ 	.word	0x00000080
        /*0034*/ 	.word	0x00000001
        /*0038*/ 	.word	0x00000001


	//----- nvinfo : EIATTR_CBANK_PARAM_SIZE
	.align		4
.L_270:
        /*003c*/ 	.byte	0x03, 0x19
        /*003e*/ 	.short	0x0418


	//----- nvinfo : EIATTR_PARAM_CBANK
	.align		4
        /*0040*/ 	.byte	0x04, 0x0a
        /*0042*/ 	.short	(.L_272 - .L_271)
	.align		4
.L_271:
        /*0044*/ 	.word	index@(.nv.constant0._ZN7cutlass13device_kernelIN5flash19enable_sm80_to_sm89INS1_16FlashAttnFwdSm80INS1_25CollectiveMainloopFwdSm80ILi4ELi1ELb0EN4cute5tupleIJNS5_1CILi128EEENS7_ILi48EEES8_EEELi128ENS_6half_tEfNS_4arch4Sm80ELb0ELb1ELb1ELb0ELb1ELb0ELb1ELb0EEENS1_21CollectiveEpilogueFwdINS6_IJS8_S8_S9_EEENS6_IJNS7_ILi1EEESH_SH_EEESB_SD_Li128ELb0ELb1ELb0ELb0EEENS1_19SingleTileSchedulerILb0ELb0ELb1ELi128EEEEEEEEEvNT_6ParamsE)
        /*0048*/ 	.short	0x0210
        /*004a*/ 	.short	0x0418


	//----- nvinfo : EIATTR_SW_WAR
	.align		4
.L_272:
        /*004c*/ 	.byte	0x04, 0x36
        /*004e*/ 	.short	(.L_274 - .L_273)
.L_273:
        /*0050*/ 	.word	0x00000008
.L_274:


//--------------------- .nv.info._ZN7cutlass13device_kernelIN5flash19enable_sm80_to_sm89INS1_16FlashAttnFwdSm80INS1_25CollectiveMainloopFwdSm80ILi4ELi1ELb0EN4cute5tupleIJNS5_1CILi128EEENS7_ILi48EEES8_EEELi128ENS_6half_tEfNS_4arch4Sm80ELb0ELb1ELb1ELb1ELb1ELb0ELb1ELb0EEENS1_21CollectiveEpilogueFwdINS6_IJS8_S8_S9_EEENS6_IJNS7_ILi1EEESH_SH_EEESB_SD_Li128ELb1ELb1ELb0ELb0EEENS1_19SingleTileSchedulerILb1ELb0ELb1ELi128EEEEEEEEEvNT_6ParamsE --------------------------
	.section	.nv.info._ZN7cutlass13device_kernelIN5flash19enable_sm80_to_sm89INS1_16FlashAttnFwdSm80INS1_25CollectiveMainloopFwdSm80ILi4ELi1ELb0EN4cute5tupleIJNS5_1CILi128EEENS7_ILi48EEES8_EEELi128ENS_6half_tEfNS_4arch4Sm80ELb0ELb1ELb1ELb1ELb1ELb0ELb1ELb0EEENS1_21CollectiveEpilogueFwdINS6_IJS8_S8_S9_EEENS6_IJNS7_ILi1EEESH_SH_EEESB_SD_Li128ELb1ELb1ELb0ELb0EEENS1_19SingleTileSchedulerILb1ELb0ELb1ELi128EEEEEEEEEvNT_6ParamsE,"",@"SHT_CUDA_INFO"
	.sectionflags	@""
	.align	4


	//----- nvinfo : EIATTR_CUDA_API_VERSION
	.align		4
        /*0000*/ 	.byte	0x04, 0x37
        /*0002*/ 	.short	(.L_276 - .L_275)
.L_275:
        /*0004*/ 	.word	0x00000082


	//----- nvinfo : EIATTR_KPARAM_INFO
	.align		4
.L_276:
        /*0008*/ 	.byte	0x04, 0x17
        /*000a*/ 	.short	(.L_278 - .L_277)
.L_277:
        /*000c*/ 	.word	0x00000000
        /*0010*/ 	.short	0x0000
        /*0012*/ 	.short	0x0000
        /*0014*/ 	.byte	0x00, 0xf0, 0x61, 0x10


	//----- nvinfo : EIATTR_SPARSE_MMA_MASK
	.align		4
.L_278:
        /*0018*/ 	.byte	0x03, 0x50
        /*001a*/ 	.short	0x0000


	//----- nvinfo : EIATTR_MAXREG_COUNT
	.align		4
        /*001c*/ 	.byte	0x03, 0x1b
        /*001e*/ 	.short	0x00ff


	//----- nvinfo : EIATTR_MERCURY_ISA_VERSION
	.align		4
        /*0020*/ 	.byte	0x03, 0x5f
        /*0022*/ 	.short	0x0101


	//----- nvinfo : EIATTR_EXIT_INSTR_OFFSETS
	.align		4
        /*0024*/ 	.byte	0x04, 0x1c
        /*0026*/ 	.short	(.L_280 - .L_279)


	//   ....[0]....
.L_279:
        /*0028*/ 	.word	0x00000010


	//----- nvinfo : EIATTR_MAX_THREADS
	.align		4
.L_280:
        /*002c*/ 	.byte	0x04, 0x05
        /*002e*/ 	.short	(.L_282 - .L_281)
.L_281:
        /*0030*/ 	.word	0x00000080
        /*0034*/ 	.word	0x00000001
        /*0038*/ 	.word	0x00000001


	//----- nvinfo : EIATTR_CBANK_PARAM_SIZE
	.align		4
.L_282:
        /*003c*/ 	.byte	0x03, 0x19
        /*003e*/ 	.short	0x0418


	//----- nvinfo : EIATTR_PARAM_CBANK
	.align		4
        /*0040*/ 	.byte	0x04, 0x0a
        /*0042*/ 	.short	(.L_284 - .L_283)
	.align		4
.L_283:
        /*0044*/ 	.word	index@(.nv.constant0._ZN7cutlass13device_kernelIN5flash19enable_sm80_to_sm89INS1_16FlashAttnFwdSm80INS1_25CollectiveMainloopFwdSm80ILi4ELi1ELb0EN4cute5tupleIJNS5_1CILi128EEENS7_ILi48EEES8_EEELi128ENS_6half_tEfNS_4arch4Sm80ELb0ELb1ELb1ELb1ELb1ELb0ELb1ELb0EEENS1_21CollectiveEpilogueFwdINS6_IJS8_S8_S9_EEENS6_IJNS7_ILi1EEESH_SH_EEESB_SD_Li128ELb1ELb1ELb0ELb0EEENS1_19SingleTileSchedulerILb1ELb0ELb1ELi128EEEEEEEEEvNT_6ParamsE)
        /*0048*/ 	.short	0x0210
        /*004a*/ 	.short	0x0418


	//----- nvinfo : EIATTR_SW_WAR
	.align		4
.L_284:
        /*004c*/ 	.byte	0x04, 0x36
        /*004e*/ 	.short	(.L_286 - .L_285)
.L_285:
        /*0050*/ 	.word	0x00000008
.L_286:


//--------------------- .nv.info._ZN7cutlass13device_kernelIN5flash19enable_sm80_to_sm89INS1_16FlashAttnFwdSm80INS1_25CollectiveMainloopFwdSm80ILi4ELi1ELb0EN4cute5tupleIJNS5_1CILi128EEENS7_ILi48EEES8_EEELi128ENS_6half_tEfNS_4arch4Sm80ELb0ELb1ELb1ELb1ELb1ELb1ELb1ELb0EEENS1_21CollectiveEpilogueFwdINS6_IJS8_S8_S9_EEENS6_IJNS7_ILi1EEESH_SH_EEESB_SD_Li128ELb1ELb1ELb0ELb0EEENS1_19SingleTileSchedulerILb1ELb0ELb1ELi128EEEEEEEEEvNT_6ParamsE --------------------------
	.section	.nv.info._ZN7cutlass13device_kernelIN5flash19enable_sm80_to_sm89INS1_16FlashAttnFwdSm80INS1_25CollectiveMainloopFwdSm80ILi4ELi1ELb0EN4cute5tupleIJNS5_1CILi128EEENS7_ILi48EEES8_EEELi128ENS_6half_tEfNS_4arch4Sm80ELb0ELb1ELb1ELb1ELb1ELb1ELb1ELb0EEENS1_21CollectiveEpilogueFwdINS6_IJS8_S8_S9_EEENS6_IJNS7_ILi1EEESH_SH_EEESB_SD_Li128ELb1ELb1ELb0ELb0EEENS1_19SingleTileSchedulerILb1ELb0ELb1ELi128EEEEEEEEEvNT_6ParamsE,"",@"SHT_CUDA_INFO"
	.sectionflags	@""
	.align	4


	//----- nvinfo : EIATTR_CUDA_API_VERSION
	.align		4
        /*0000*/ 	.byte	0x04, 0x37
        /*0002*/ 	.short	(.L_288 - .L_287)
.L_287:
        /*0004*/ 	.word	0x00000082


	//----- nvinfo : EIATTR_KPARAM_INFO
	.align		4
.L_288:
        /*0008*/ 	.byte	0x04, 0x17
        /*000a*/ 	.short	(.L_290 - .L_289)
.L_289:
        /*000c*/ 	.word	0x00000000
        /*0010*/ 	.short	0x0000
        /*0012*/ 	.short	0x0000
        /*0014*/ 	.byte	0x00, 0xf0, 0x61, 0x10


	//----- nvinfo : EIATTR_SPARSE_MMA_MASK
	.align		4
.L_290:
        /*0018*/ 	.byte	0x03, 0x50
        /*001a*/ 	.short	0x0000


	//----- nvinfo : EIATTR_MAXREG_COUNT
	.align		4
        /*001c*/ 	.byte	0x03, 0x1b
        /*001e*/ 	.short	0x00ff


	//----- nvinfo : EIATTR_MERCURY_ISA_VERSION
	.align		4
        /*0020*/ 	.byte	0x03, 0x5f
        /*0022*/ 	.short	0x0101


	//----- nvinfo : EIATTR_EXIT_INSTR_OFFSETS
	.align		4
        /*0024*/ 	.byte	0x04, 0x1c
        /*0026*/ 	.short	(.L_292 - .L_291)


	//   ....[0]....
.L_291:
        /*0028*/ 	.word	0x00000010


	//----- nvinfo : EIATTR_MAX_THREADS
	.align		4
.L_292:
        /*002c*/ 	.byte	0x04, 0x05
        /*002e*/ 	.short	(.L_294 - .L_293)
.L_293:
        /*0030*/ 	.word	0x00000080
        /*0034*/ 	.word	0x00000001
        /*0038*/ 	.word	0x00000001


	//----- nvinfo : EIATTR_CBANK_PARAM_SIZE
	.align		4
.L_294:
        /*003c*/ 	.byte	0x03, 0x19
        /*003e*/ 	.short	0x0418


	//----- nvinfo : EIATTR_PARAM_CBANK
	.align		4
        /*0040*/ 	.byte	0x04, 0x0a
        /*0042*/ 	.short	(.L_296 - .L_295)
	.align		4
.L_295:
        /*0044*/ 	.word	index@(.nv.constant0._ZN7cutlass13device_kernelIN5flash19enable_sm80_to_sm89INS1_16FlashAttnFwdSm80INS1_25CollectiveMainloopFwdSm80ILi4ELi1ELb0EN4cute5tupleIJNS5_1CILi128EEENS7_ILi48EEES8_EEELi128ENS_6half_tEfNS_4arch4Sm80ELb0ELb1ELb1ELb1ELb1ELb1ELb1ELb0EEENS1_21CollectiveEpilogueFwdINS6_IJS8_S8_S9_EEENS6_IJNS7_ILi1EEESH_SH_EEESB_SD_Li128ELb1ELb1ELb0ELb0EEENS1_19SingleTileSchedulerILb1ELb0ELb1ELi128EEEEEEEEEvNT_6ParamsE)
        /*0048*/ 	.short	0x0210
        /*004a*/ 	.short	0x0418


	//----- nvinfo : EIATTR_SW_WAR
	.align		4
.L_296:
        /*004c*/ 	.byte	0x04, 0x36
        /*004e*/ 	.short	(.L_298 - .L_297)
.L_297:
        /*0050*/ 	.word	0x00000008
.L_298:


//--------------------- .nv.info._ZN7cutlass13device_kernelIN5flash19enable_sm80_to_sm89INS1_16FlashAttnFwdSm80INS1_25CollectiveMainloopFwdSm80ILi4ELi1ELb0EN4cute5tupleIJNS5_1CILi128EEENS7_ILi64EEES8_EEELi128ENS_6half_tEfNS_4arch4Sm80ELb1ELb0ELb1ELb0ELb1ELb0ELb1ELb0EEENS1_21CollectiveEpilogueFwdINS6_IJS8_S8_S9_EEENS6_IJNS7_ILi1EEESH_SH_EEESB_SD_Li128ELb0ELb1ELb0ELb0EEENS1_30DynamicPersistentTileSchedulerILi128ELi128ELb0ELb1ELb0EEEEEEEEEvNT_6ParamsE --------------------------
	.section	.nv.info._ZN7cutlass13device_kernelIN5flash19enable_sm80_to_sm89INS1_16FlashAttnFwdSm80INS1_25CollectiveMainloopFwdSm80ILi4ELi1ELb0EN4cute5tupleIJNS5_1CILi128EEENS7_ILi64EEES8_EEELi128ENS_6half_tEfNS_4arch4Sm80ELb1ELb0ELb1ELb0ELb1ELb0ELb1ELb0EEENS1_21CollectiveEpilogueFwdINS6_IJS8_S8_S9_EEENS6_IJNS7_ILi1EEESH_SH_EEESB_SD_Li128ELb0ELb1ELb0ELb0EEENS1_30DynamicPersistentTileSchedulerILi128ELi128ELb0ELb1ELb0EEEEEEEEEvNT_6ParamsE,"",@"SHT_CUDA_INFO"
	.sectionflags	@""
	.align	4


	//----- nvinfo : EIATTR_CUDA_API_VERSION
	.align		4
        /*0000*/ 	.byte	0x04, 0x37
        /*0002*/ 	.short	(.L_300 - .L_299)
.L_299:
        /*0004*/ 	.word	0x00000082


	//----- nvinfo : EIATTR_KPARAM_INFO
	.align		4
.L_300:
        /*0008*/ 	.byte	0x04, 0x17
        /*000a*/ 	.short	(.L_302 - .L_301)
.L_301:
        /*000c*/ 	.word	0x00000000
        /*0010*/ 	.short	0x0000
        /*0012*/ 	.short	0x0000
        /*0014*/ 	.byte	0x00, 0xf0, 0xa1, 0x10


	//----- nvinfo : EIATTR_SPARSE_MMA_MASK
	.align		4
.L_302:
        /*0018*/ 	.byte	0x03, 0x50
        /*001a*/ 	.short	0x0000


	//----- nvinfo : EIATTR_MAXREG_COUNT
	.align		4
        /*001c*/ 	.byte	0x03, 0x1b
        /*001e*/ 	.short	0x00ff


	//----- nvinfo : EIATTR_MERCURY_ISA_VERSION
	.align		4
        /*0020*/ 	.byte	0x03, 0x5f
        /*0022*/ 	.short	0x0101


	//----- nvinfo : EIATTR_EXIT_INSTR_OFFSETS
	.align		4
        /*0024*/ 	.byte	0x04, 0x1c
        /*0026*/ 	.short	(.L_304 - .L_303)


	//   ....[0]....
.L_303:
        /*0028*/ 	.word	0x00000010


	//----- nvinfo : EIATTR_MAX_THREADS
	.align		4
.L_304:
        /*002c*/ 	.byte	0x04, 0x05
        /*002e*/ 	.short	(.L_306 - .L_305)
.L_305:
        /*0030*/ 	.word	0x00000080
        /*0034*/ 	.word	0x00000001
        /*0038*/ 	.word	0x00000001


	//----- nvinfo : EIATTR_CBANK_PARAM_SIZE
	.align		4
.L_306:
        /*003c*/ 	.byte	0x03, 0x19
        /*003e*/ 	.short	0x0428


	//----- nvinfo : EIATTR_PARAM_CBANK
	.align		4
        /*0040*/ 	.byte	0x04, 0x0a
        /*0042*/ 	.short	(.L_308 - .L_307)
	.align		4
.L_307:
        /*0044*/ 	.word	index@(.nv.constant0._ZN7cutlass13device_kernelIN5flash19enable_sm80_to_sm89INS1_16FlashAttnFwdSm80INS1_25CollectiveMainloopFwdSm80ILi4ELi1ELb0EN4cute5tupleIJNS5_1CILi128EEENS7_ILi64EEES8_EEELi128ENS_6half_tEfNS_4arch4Sm80ELb1ELb0ELb1ELb0ELb1ELb0ELb1ELb0EEENS1_21CollectiveEpilogueFwdINS6_IJS8_S8_S9_EEENS6_IJNS7_ILi1EEESH_SH_EEESB_SD_Li128ELb0ELb1ELb0ELb0EEENS1_30DynamicPersistentTileSchedulerILi128ELi128ELb0ELb1ELb0EEEEEEEEEvNT_6ParamsE)
        /*0048*/ 	.short	0x0210
        /*004a*/ 	.short	0x0428


	//----- nvinfo : EIATTR_SW_WAR
	.align		4
.L_308:
        /*004c*/ 	.byte	0x04, 0x36
        /*004e*/ 	.short	(.L_310 - .L_309)
.L_309:
        /*0050*/ 	.word	0x00000008
.L_310:


//--------------------- .nv.info._ZN7cutlass13device_kernelIN5flash19enable_sm80_to_sm89INS1_16FlashAttnFwdSm80INS1_25CollectiveMainloopFwdSm80ILi4ELi1ELb0EN4cute5tupleIJNS5_1CILi128EEENS7_ILi64EEES8_EEELi128ENS_6half_tEfNS_4arch4Sm80ELb1ELb0ELb1ELb1ELb1ELb0ELb1ELb0EEENS1_21CollectiveEpilogueFwdINS6_IJS8_S8_S9_EEENS6_IJNS7_ILi1EEESH_SH_EEESB_SD_Li128ELb1ELb1ELb0ELb0EEENS1_19SingleTileSchedulerILb1ELb0ELb1ELi128EEEEEEEEEvNT_6ParamsE --------------------------
	.section	.nv.info._ZN7cutlass13device_kernelIN5flash19enable_sm80_to_sm89INS1_16FlashAttnFwdSm80INS1_25CollectiveMainloopFwdSm80ILi4ELi1ELb0EN4cute5tupleIJNS5_1CILi128EEENS7_ILi64EEES8_EEELi128ENS_6half_tEfNS_4arch4Sm80ELb1ELb0ELb1ELb1ELb1ELb0ELb1ELb0EEENS1_21CollectiveEpilogueFwdINS6_IJS8_S8_S9_EEENS6_IJNS7_ILi1EEESH_SH_EEESB_SD_Li128ELb1ELb1ELb0ELb0EEENS1_19SingleTileSchedulerILb1ELb0ELb1ELi128EEEEEEEEEvNT_6ParamsE,"",@"SHT_CUDA_INFO"
	.sectionflags	@""
	.align	4


	//----- nvinfo : EIATTR_CUDA_API_VERSION
	.align		4
        /*0000*/ 	.byte	0x04, 0x37
        /*0002*/ 	.short	(.L_312 - .L_311)
.L_311:
        /*0004*/ 	.word	0x00000082


	//----- nvinfo : EIATTR_KPARAM_INFO
	.align		4
.L_312:
        /*0008*/ 	.byte	0x04, 0x17
        /*000a*/ 	.short	(.L_314 - .L_313)
.L_313:
        /*000c*/ 	.word	0x00000000
        /*0010*/ 	.short	0x0000
        /*0012*/ 	.short	0x0000
        /*0014*/ 	.byte	0x00, 0xf0, 0x61, 0x10


	//----- nvinfo : EIATTR_SPARSE_MMA_MASK
	.align		4
.L_314:
        /*0018*/ 	.byte	0x03, 0x50
        /*001a*/ 	.short	0x0000


	//----- nvinfo : EIATTR_MAXREG_COUNT
	.align		4
        /*001c*/ 	.byte	0x03, 0x1b
        /*001e*/ 	.short	0x00ff


	//----- nvinfo : EIATTR_MERCURY_ISA_VERSION
	.align		4
        /*0020*/ 	.byte	0x03, 0x5f
        /*0022*/ 	.short	0x0101


	//----- nvinfo : EIATTR_EXIT_INSTR_OFFSETS
	.align		4
        /*0024*/ 	.byte	0x04, 0x1c
        /*0026*/ 	.short	(.L_316 - .L_315)


	//   ....[0]....
.L_315:
        /*0028*/ 	.word	0x00000010


	//----- nvinfo : EIATTR_MAX_THREADS
	.align		4
.L_316:
        /*002c*/ 	.byte	0x04, 0x05
        /*002e*/ 	.short	(.L_318 - .L_317)
.L_317:
        /*0030*/ 	.word	0x00000080
        /*0034*/ 	.word	0x00000001
        /*0038*/ 	.word	0x00000001


	//----- nvinfo : EIATTR_CBANK_PARAM_SIZE
	.align		4
.L_318:
        /*003c*/ 	.byte	0x03, 0x19
        /*003e*/ 	.short	0x0418


	//----- nvinfo : EIATTR_PARAM_CBANK
	.align		4
        /*0040*/ 	.byte	0x04, 0x0a
        /*0042*/ 	.short	(.L_320 - .L_319)
	.align		4
.L_319:
        /*0044*/ 	.word	index@(.nv.constant0._ZN7cutlass13device_kernelIN5flash19enable_sm80_to_sm89INS1_16FlashAttnFwdSm80INS1_25CollectiveMainloopFwdSm80ILi4ELi1ELb0EN4cute5tupleIJNS5_1CILi128EEENS7_ILi64EEES8_EEELi128ENS_6half_tEfNS_4arch4Sm80ELb1ELb0ELb1ELb1ELb1ELb0ELb1ELb0EEENS1_21CollectiveEpilogueFwdINS6_IJS8_S8_S9_EEENS6_IJNS7_ILi1EEESH_SH_EEESB_SD_Li128ELb1ELb1ELb0ELb0EEENS1_19SingleTileSchedulerILb1ELb0ELb1ELi128EEEEEEEEEvNT_6ParamsE)
        /*0048*/ 	.short	0x0210
        /*004a*/ 	.short	0x0418


	//----- nvinfo : EIATTR_SW_WAR
	.align		4
.L_320:
        /*004c*/ 	.byte	0x04, 0x36
        /*004e*/ 	.short	(.L_322 - .L_321)
.L_321:
        /*0050*/ 	.word	0x00000008
.L_322:


//--------------------- .nv.info._ZN7cutlass13device_kernelIN5flash19enable_sm80_to_sm89INS1_16FlashAttnFwdSm80INS1_25CollectiveMainloopFwdSm80ILi4ELi1ELb0EN4cute5tupleIJNS5_1CILi128EEENS7_ILi64EEES8_EEELi128ENS_6half_tEfNS_4arch4Sm80ELb1ELb0ELb1ELb1ELb1ELb1ELb1ELb0EEENS1_21CollectiveEpilogueFwdINS6_IJS8_S8_S9_EEENS6_IJNS7_ILi1EEESH_SH_EEESB_SD_Li128ELb1ELb1ELb0ELb0EEENS1_19SingleTileSchedulerILb1ELb0ELb1ELi128EEEEEEEEEvNT_6ParamsE --------------------------
	.section	.nv.info._ZN7cutlass13device_kernelIN5flash19enable_sm80_to_sm89INS1_16FlashAttnFwdSm80INS1_25CollectiveMainloopFwdSm80ILi4ELi1ELb0EN4cute5tupleIJNS5_1CILi128EEENS7_ILi64EEES8_EEELi128ENS_6half_tEfNS_4arch4Sm80ELb1ELb0ELb1ELb1ELb1ELb1ELb1ELb0EEENS1_21CollectiveEpilogueFwdINS6_IJS8_S8_S9_EEENS6_IJNS7_ILi1EEESH_SH_EEESB_SD_Li128ELb1ELb1ELb0ELb0EEENS1_19SingleTileSchedulerILb1ELb0ELb1ELi128EEEEEEEEEvNT_6ParamsE,"",@"SHT_CUDA_INFO"
	.sectionflags	@""
	.align	4


	//----- nvinfo : EIATTR_CUDA_API_VERSION
	.align		4
        /*0000*/ 	.byte	0x04, 0x37
        /*0002*/ 	.short	(.L_324 - .L_323)
.L_323:
        /*0004*/ 	.word	0x00000082


	//----- nvinfo : EIATTR_KPARAM_INFO
	.align		4
.L_324:
        /*0008*/ 	.byte	0x04, 0x17
        /*000a*/ 	.short	(.L_326 - .L_325)
.L_325:
        /*000c*/ 	.word	0x00000000
        /*0010*/ 	.short	0x0000
        /*0012*/ 	.short	0x0000
        /*0014*/ 	.byte	0x00, 0xf0, 0x61, 0x10


	//----- nvinfo : EIATTR_SPARSE_MMA_MASK
	.align		4
.L_326:
        /*0018*/ 	.byte	0x03, 0x50
        /*001a*/ 	.short	0x0000


	//----- nvinfo : EIATTR_MAXREG_COUNT
	.align		4
        /*001c*/ 	.byte	0x03, 0x1b
        /*001e*/ 	.short	0x00ff


	//----- nvinfo : EIATTR_MERCURY_ISA_VERSION
	.align		4
        /*0020*/ 	.byte	0x03, 0x5f
        /*0022*/ 	.short	0x0101


	//----- nvinfo : EIATTR_EXIT_INSTR_OFFSETS
	.align		4
        /*0024*/ 	.byte	0x04, 0x1c
        /*0026*/ 	.short	(.L_328 - .L_327)


	//   ....[0]....
.L_327:
        /*0028*/ 	.word	0x00000010


	//----- nvinfo : EIATTR_MAX_THREADS
	.align		4
.L_328:
        /*002c*/ 	.byte	0x04, 0x05
        /*002e*/ 	.short	(.L_330 - .L_329)
.L_329:
        /*0030*/ 	.word	0x00000080
        /*0034*/ 	.word	0x00000001
        /*0038*/ 	.word	0x00000001


	//----- nvinfo : EIATTR_CBANK_PARAM_SIZE
	.align		4
.L_330:
        /*003c*/ 	.byte	0x03, 0x19
        /*003e*/ 	.short	0x0418


	//----- nvinfo : EIATTR_PARAM_CBANK
	.align		4
        /*0040*/ 	.byte	0x04, 0x0a
        /*0042*/ 	.short	(.L_332 - .L_331)
	.align		4
.L_331:
        /*0044*/ 	.word	index@(.nv.constant0._ZN7cutlass13device_kernelIN5flash19enable_sm80_to_sm89INS1_16FlashAttnFwdSm80INS1_25CollectiveMainloopFwdSm80ILi4ELi1ELb0EN4cute5tupleIJNS5_1CILi128EEENS7_ILi64EEES8_EEELi128ENS_6half_tEfNS_4arch4Sm80ELb1ELb0ELb1ELb1ELb1ELb1ELb1ELb0EEENS1_21CollectiveEpilogueFwdINS6_IJS8_S8_S9_EEENS6_IJNS7_ILi1EEESH_SH_EEESB_SD_Li128ELb1ELb1ELb0ELb0EEENS1_19SingleTileSchedulerILb1ELb0ELb1ELi128EEEEEEEEEvNT_6ParamsE)
        /*0048*/ 	.short	0x0210
        /*004a*/ 	.short	0x0418


	//----- nvinfo : EIATTR_SW_WAR
	.align		4
.L_332:
        /*004c*/ 	.byte	0x04, 0x36
        /*004e*/ 	.short	(.L_334 - .L_333)
.L_333:
        /*0050*/ 	.word	0x00000008
.L_334:


//--------------------- .nv.callgraph             --------------------------
	.section	.nv.callgraph,"",@"SHT_CUDA_CALLGRAPH"
	.align	4
	.sectionentsize	8
	.align		4
        /*0000*/ 	.word	0x00000000
	.align		4
        /*0004*/ 	.word	0xffffffff
	.align		4
        /*0008*/ 	.word	0x00000000
	.align		4
        /*000c*/ 	.word	0xfffffffe
	.align		4
        /*0010*/ 	.word	0x00000000
	.align		4
        /*0014*/ 	.word	0xfffffffd
	.align		4
        /*0018*/ 	.word	0x00000000
	.align		4
        /*001c*/ 	.word	0xfffffffc


//--------------------- .nv.constant4             --------------------------
	.section	.nv.constant4,"a",@progbits
	.align	8
	.align		8
.nv.constant4:
        /*0000*/ 	.dword	_ZN80_INTERNAL_77ea243b_44_flash_fwd_hdim128_fp16_paged_softcap_sm80_cu_cf07d2ef_29524cuda3std3__45__cpo5beginE
	.align		8
        /*0008*/ 	.dword	_ZN80_INTERNAL_77ea243b_44_flash_fwd_hdim128_fp16_paged_softcap_sm80_cu_cf07d2ef_29524cuda3std3__45__cpo3endE
	.align		8
        /*0010*/ 	.dword	_ZN80_INTERNAL_77ea243b_44_flash_fwd_hdim128_fp16_paged_softcap_sm80_cu_cf07d2ef_29524cuda3std3__45__cpo6cbeginE
	.align		8
        /*0018*/ 	.dword	_ZN80_INTERNAL_77ea243b_44_flash_fwd_hdim128_fp16_paged_softcap_sm80_cu_cf07d2ef_29524cuda3std3__45__cpo4cendE
	.align		8
        /*0020*/ 	.dword	_ZN80_INTERNAL_77ea243b_44_flash_fwd_hdim128_fp16_paged_softcap_sm80_cu_cf07d2ef_29524cuda3std3__482_GLOBAL__N__77ea243b_44_flash_fwd_hdim128_fp16_paged_softcap_sm80_cu_cf07d2ef_29526ignoreE
	.align		8
        /*0028*/ 	.dword	_ZN80_INTERNAL_77ea243b_44_flash_fwd_hdim128_fp16_paged_softcap_sm80_cu_cf07d2ef_29524cuda3std3__419piecewise_constructE
	.align		8
        /*0030*/ 	.dword	_ZN80_INTERNAL_77ea243b_44_flash_fwd_hdim128_fp16_paged_softcap_sm80_cu_cf07d2ef_29524cuda3std3__48in_placeE
	.align		8
        /*0038*/ 	.dword	_ZN80_INTERNAL_77ea243b_44_flash_fwd_hdim128_fp16_paged_softcap_sm80_cu_cf07d2ef_29524cuda3std6ranges3__45__cpo4swapE
	.align		8
        /*0040*/ 	.dword	_ZN80_INTERNAL_77ea243b_44_flash_fwd_hdim128_fp16_paged_softcap_sm80_cu_cf07d2ef_29524cuda3std6ranges3__45__cpo9iter_moveE
	.align		8
        /*0048*/ 	.dword	_ZN80_INTERNAL_77ea243b_44_flash_fwd_hdim128_fp16_paged_softcap_sm80_cu_cf07d2ef_29524cute7productE
	.align		8
        /*0050*/ 	.dword	_ZN80_INTERNAL_77ea243b_44_flash_fwd_hdim128_fp16_paged_softcap_sm80_cu_cf07d2ef_29524cute1_E


//--------------------- .text._ZN7cutlass13device_kernelIN5flash19enable_sm80_to_sm89INS1_16FlashAttnFwdSm80INS1_25CollectiveMainloopFwdSm80ILi8ELi1ELb1EN4cute5tupleIJNS5_1CILi128EEES8_S8_EEELi128ENS_6half_tEfNS_4arch4Sm80ELb0ELb0ELb1ELb0ELb1ELb0ELb1ELb0EEENS1_21CollectiveEpilogueFwdIS9_NS6_IJNS7_ILi1EEESF_SF_EEESA_SC_Li256ELb0ELb1ELb0ELb0EEENS1_19SingleTileSchedulerILb0ELb0ELb1ELi128EEEEEEEEEvNT_6ParamsE --------------------------
	.section	.text._ZN7cutlass13device_kernelIN5flash19enable_sm80_to_sm89INS1_16FlashAttnFwdSm80INS1_25CollectiveMainloopFwdSm80ILi8ELi1ELb1EN4cute5tupleIJNS5_1CILi128EEES8_S8_EEELi128ENS_6half_tEfNS_4arch4Sm80ELb0ELb0ELb1ELb0ELb1ELb0ELb1ELb0EEENS1_21CollectiveEpilogueFwdIS9_NS6_IJNS7_ILi1EEESF_SF_EEESA_SC_Li256ELb0ELb1ELb0ELb0EEENS1_19SingleTileSchedulerILb0ELb0ELb1ELi128EEEEEEEEEvNT_6ParamsE,"ax",@progbits
	.align	128
.text._ZN7cutlass13device_kernelIN5flash19enable_sm80_to_sm89INS1_16FlashAttnFwdSm80INS1_25CollectiveMainloopFwdSm80ILi8ELi1ELb1EN4cute5tupleIJNS5_1CILi128EEES8_S8_EEELi128ENS_6half_tEfNS_4arch4Sm80ELb0ELb0ELb1ELb0ELb1ELb0ELb1ELb0EEENS1_21CollectiveEpilogueFwdIS9_NS6_IJNS7_ILi1EEESF_SF_EEESA_SC_Li256ELb0ELb1ELb0ELb0EEENS1_19SingleTileSchedulerILb0ELb0ELb1ELi128EEEEEEEEEvNT_6ParamsE:
        .type           _ZN7cutlass13device_kernelIN5flash19enable_sm80_to_sm89INS1_16FlashAttnFwdSm80INS1_25CollectiveMainloopFwdSm80ILi8ELi1ELb1EN4cute5tupleIJNS5_1CILi128EEES8_S8_EEELi128ENS_6half_tEfNS_4arch4Sm80ELb0ELb0ELb1ELb0ELb1ELb0ELb1ELb0EEENS1_21CollectiveEpilogueFwdIS9_NS6_IJNS7_ILi1EEESF_SF_EEESA_SC_Li256ELb0ELb1ELb0ELb0EEENS1_19SingleTileSchedulerILb0ELb0ELb1ELi128EEEEEEEEEvNT_6ParamsE,@function
        .size           _ZN7cutlass13device_kernelIN5flash19enable_sm80_to_sm89INS1_16FlashAttnFwdSm80INS1_25CollectiveMainloopFwdSm80ILi8ELi1ELb1EN4cute5tupleIJNS5_1CILi128EEES8_S8_EEELi128ENS_6half_tEfNS_4arch4Sm80ELb0ELb0ELb1ELb0ELb1ELb0ELb1ELb0EEENS1_21CollectiveEpilogueFwdIS9_NS6_IJNS7_ILi1EEESF_SF_EEESA_SC_Li256ELb0ELb1ELb0ELb0EEENS1_19SingleTileSchedulerILb0ELb0ELb1ELi128EEEEEEEEEvNT_6ParamsE,(.L_x_18 - _ZN7cutlass13device_kernelIN5flash19enable_sm80_to_sm89INS1_16FlashAttnFwdSm80INS1_25CollectiveMainloopFwdSm80ILi8ELi1ELb1EN4cute5tupleIJNS5_1CILi128EEES8_S8_EEELi128ENS_6half_tEfNS_4arch4Sm80ELb0ELb0ELb1ELb0ELb1ELb0ELb1ELb0EEENS1_21CollectiveEpilogueFwdIS9_NS6_IJNS7_ILi1EEESF_SF_EEESA_SC_Li256ELb0ELb1ELb0ELb0EEENS1_19SingleTileSchedulerILb0ELb0ELb1ELi128EEEEEEEEEvNT_6ParamsE)
        .other          _ZN7cutlass13device_kernelIN5flash19enable_sm80_to_sm89INS1_16FlashAttnFwdSm80INS1_25CollectiveMainloopFwdSm80ILi8ELi1ELb1EN4cute5tupleIJNS5_1CILi128EEES8_S8_EEELi128ENS_6half_tEfNS_4arch4Sm80ELb0ELb0ELb1ELb0ELb1ELb0ELb1ELb0EEENS1_21CollectiveEpilogueFwdIS9_NS6_IJNS7_ILi1EEESF_SF_EEESA_SC_Li256ELb0ELb1ELb0ELb0EEENS1_19SingleTileSchedulerILb0ELb0ELb1ELi128EEEEEEEEEvNT_6ParamsE,@"STO_CUDA_ENTRY STV_DEFAULT"
_ZN7cutlass13device_kernelIN5flash19enable_sm80_to_sm89INS1_16FlashAttnFwdSm80INS1_25CollectiveMainloopFwdSm80ILi8ELi1ELb1EN4cute5tupleIJNS5_1CILi128EEES8_S8_EEELi128ENS_6half_tEfNS_4arch4Sm80ELb0ELb0ELb1ELb0ELb1ELb0ELb1ELb0EEENS1_21CollectiveEpilogueFwdIS9_NS6_IJNS7_ILi1EEESF_SF_EEESA_SC_Li256ELb0ELb1ELb0ELb0EEENS1_19SingleTileSchedulerILb0ELb0ELb1ELi128EEEEEEEEEvNT_6ParamsE:
[----:B------:R-:W-:Y:S01]  /*0000*/  LDC R1, c[0x0][0x28] ;  /* 0x00000a00ff017b82 */ /* 0x000fe20000000800 */
[----:B------:R-:W-:Y:S05]  /*0010*/  EXIT ;  /* 0x000000000000794d */ /* 0x000fea0003800000 */
.L_x_0:
[----:B------:R-:W-:-:S00]  /*0020*/  BRA `(.L_x_0) ;  /* 0xfffffffc00fc7947 */ /* 0x000fc0000383ffff */
[----:B------:R-:W-:-:S00]  /*0030*/  NOP ;  /* 0x0000000000007918 */ /* 0x000fc00000000000 */
        /* <DEDUP_REMOVED lines=12> */
.L_x_18:


//--------------------- .text._ZN7cutlass13device_kernelIN5flash19enable_sm80_to_sm89INS1_16FlashAttnFwdSm80INS1_25CollectiveMainloopFwdSm80ILi8ELi1ELb1EN4cute5tupleIJNS5_1CILi128EEES8_S8_EEELi128ENS_6half_tEfNS_4arch4Sm80ELb0ELb0ELb1ELb1ELb1ELb0ELb1ELb0EEENS1_21CollectiveEpilogueFwdIS9_NS6_IJNS7_ILi1EEESF_SF_EEESA_SC_Li256ELb1ELb1ELb0ELb0EEENS1_19SingleTileSchedulerILb1ELb0ELb1ELi128EEEEEEEEEvNT_6ParamsE --------------------------
	.section	.text._ZN7cutlass13device_kernelIN5flash19enable_sm80_to_sm89INS1_16FlashAttnFwdSm80INS1_25CollectiveMainloopFwdSm80ILi8ELi1ELb1EN4cute5tupleIJNS5_1CILi128EEES8_S8_EEELi128ENS_6half_tEfNS_4arch4Sm80ELb0ELb0ELb1ELb1ELb1ELb0ELb1ELb0EEENS1_21CollectiveEpilogueFwdIS9_NS6_IJNS7_ILi1EEESF_SF_EEESA_SC_Li256ELb1ELb1ELb0ELb0EEENS1_19SingleTileSchedulerILb1ELb0ELb1ELi128EEEEEEEEEvNT_6ParamsE,"ax",@progbits
	.align	128
.text._ZN7cutlass13device_kernelIN5flash19enable_sm80_to_sm89INS1_16FlashAttnFwdSm80INS1_25CollectiveMainloopFwdSm80ILi8ELi1ELb1EN4cute5tupleIJNS5_1CILi128EEES8_S8_EEELi128ENS_6half_tEfNS_4arch4Sm80ELb0ELb0ELb1ELb1ELb1ELb0ELb1ELb0EEENS1_21CollectiveEpilogueFwdIS9_NS6_IJNS7_ILi1EEESF_SF_EEESA_SC_Li256ELb1ELb1ELb0ELb0EEENS1_19SingleTileSchedulerILb1ELb0ELb1ELi128EEEEEEEEEvNT_6ParamsE:
        .type           _ZN7cutlass13device_kernelIN5flash19enable_sm80_to_sm89INS1_16FlashAttnFwdSm80INS1_25CollectiveMainloopFwdSm80ILi8ELi1ELb1EN4cute5tupleIJNS5_1CILi128EEES8_S8_EEELi128ENS_6half_tEfNS_4arch4Sm80ELb0ELb0ELb1ELb1ELb1ELb0ELb1ELb0EEENS1_21CollectiveEpilogueFwdIS9_NS6_IJNS7_ILi1EEESF_SF_EEESA_SC_Li256ELb1ELb1ELb0ELb0EEENS1_19SingleTileSchedulerILb1ELb0ELb1ELi128EEEEEEEEEvNT_6ParamsE,@function
        .size           _ZN7cutlass13device_kernelIN5flash19enable_sm80_to_sm89INS1_16FlashAttnFwdSm80INS1_25CollectiveMainloopFwdSm80ILi8ELi1ELb1EN4cute5tupleIJNS5_1CILi128EEES8_S8_EEELi128ENS_6half_tEfNS_4arch4Sm80ELb0ELb0ELb1ELb1ELb1ELb0ELb1ELb0EEENS1_21CollectiveEpilogueFwdIS9_NS6_IJNS7_ILi1EEESF_SF_EEESA_SC_Li256ELb1ELb1ELb0ELb0EEENS1_19SingleTileSchedulerILb1ELb0ELb1ELi128EEEEEEEEEvNT_6ParamsE,(.L_x_19 - _ZN7cutlass13device_kernelIN5flash19enable_sm80_to_sm89INS1_16FlashAttnFwdSm80INS1_25CollectiveMainloopFwdSm80ILi8ELi1ELb1EN4cute5tupleIJNS5_1CILi128EEES8_S8_EEELi128ENS_6half_tEfNS_4arch4Sm80ELb0ELb0ELb1ELb1ELb1ELb0ELb1ELb0EEENS1_21CollectiveEpilogueFwdIS9_NS6_IJNS7_ILi1EEESF_SF_EEESA_SC_Li256ELb1ELb1ELb0ELb0EEENS1_19SingleTileSchedulerILb1ELb0ELb1ELi128EEEEEEEEEvNT_6ParamsE)
        .other          _ZN7cutlass13device_kernelIN5flash19enable_sm80_to_sm89INS1_16FlashAttnFwdSm80INS1_25CollectiveMainloopFwdSm80ILi8ELi1ELb1EN4cute5tupleIJNS5_1CILi128EEES8_S8_EEELi128ENS_6half_tEfNS_4arch4Sm80ELb0ELb0ELb1ELb1ELb1ELb0ELb1ELb0EEENS1_21CollectiveEpilogueFwdIS9_NS6_IJNS7_ILi1EEESF_SF_EEESA_SC_Li256ELb1ELb1ELb0ELb0EEENS1_19SingleTileSchedulerILb1ELb0ELb1ELi128EEEEEEEEEvNT_6ParamsE,@"STO_CUDA_ENTRY STV_DEFAULT"
_ZN7cutlass13device_kernelIN5flash19enable_sm80_to_sm89INS1_16FlashAttnFwdSm80INS1_25CollectiveMainloopFwdSm80ILi8ELi1ELb1EN4cute5tupleIJNS5_1CILi128EEES8_S8_EEELi128ENS_6half_tEfNS_4arch4Sm80ELb0ELb0ELb1ELb1ELb1ELb0ELb1ELb0EEENS1_21CollectiveEpilogueFwdIS9_NS6_IJNS7_ILi1EEESF_SF_EEESA_SC_Li256ELb1ELb1ELb0ELb0EEENS1_19SingleTileSchedulerILb1ELb0ELb1ELi128EEEEEEEEEvNT_6ParamsE:
[----:B------:R-:W-:Y:S01]  /*0000*/  LDC R1, c[0x0][0x28] ;  /* 0x00000a00ff017b82 */ /* 0x000fe20000000800 */
[----:B------:R-:W-:Y:S05]  /*0010*/  EXIT ;  /* 0x000000000000794d */ /* 0x000fea0003800000 */
.L_x_1:
        /* <DEDUP_REMOVED lines=14> */
.L_x_19:


//--------------------- .text._ZN7cutlass13device_kernelIN5flash19enable_sm80_to_sm89INS1_16FlashAttnFwdSm80INS1_25CollectiveMainloopFwdSm80ILi8ELi1ELb1EN4cute5tupleIJNS5_1CILi128EEES8_S8_EEELi128ENS_6half_tEfNS_4arch4Sm80ELb0ELb0ELb1ELb1ELb1ELb1ELb1ELb0EEENS1_21CollectiveEpilogueFwdIS9_NS6_IJNS7_ILi1EEESF_SF_EEESA_SC_Li256ELb1ELb1ELb0ELb0EEENS1_19SingleTileSchedulerILb1ELb0ELb1ELi128EEEEEEEEEvNT_6ParamsE --------------------------
	.section	.text._ZN7cutlass13device_kernelIN5flash19enable_sm80_to_sm89INS1_16FlashAttnFwdSm80INS1_25CollectiveMainloopFwdSm80ILi8ELi1ELb1EN4cute5tupleIJNS5_1CILi128EEES8_S8_EEELi128ENS_6half_tEfNS_4arch4Sm80ELb0ELb0ELb1ELb1ELb1ELb1ELb1ELb0EEENS1_21CollectiveEpilogueFwdIS9_NS6_IJNS7_ILi1EEESF_SF_EEESA_SC_Li256ELb1ELb1ELb0ELb0EEENS1_19SingleTileSchedulerILb1ELb0ELb1ELi128EEEEEEEEEvNT_6ParamsE,"ax",@progbits
	.align	128
.text._ZN7cutlass13device_kernelIN5flash19enable_sm80_to_sm89INS1_16FlashAttnFwdSm80INS1_25CollectiveMainloopFwdSm80ILi8ELi1ELb1EN4cute5tupleIJNS5_1CILi128EEES8_S8_EEELi128ENS_6half_tEfNS_4arch4Sm80ELb0ELb0ELb1ELb1ELb1ELb1ELb1ELb0EEENS1_21CollectiveEpilogueFwdIS9_NS6_IJNS7_ILi1EEESF_SF_EEESA_SC_Li256ELb1ELb1ELb0ELb0EEENS1_19SingleTileSchedulerILb1ELb0ELb1ELi128EEEEEEEEEvNT_6ParamsE:
        .type           _ZN7cutlass13device_kernelIN5flash19enable_sm80_to_sm89INS1_16FlashAttnFwdSm80INS1_25CollectiveMainloopFwdSm80ILi8ELi1ELb1EN4cute5tupleIJNS5_1CILi128EEES8_S8_EEELi128ENS_6half_tEfNS_4arch4Sm80ELb0ELb0ELb1ELb1ELb1ELb1ELb1ELb0EEENS1_21CollectiveEpilogueFwdIS9_NS6_IJNS7_ILi1EEESF_SF_EEESA_SC_Li256ELb1ELb1ELb0ELb0EEENS1_19SingleTileSchedulerILb1ELb0ELb1ELi128EEEEEEEEEvNT_6ParamsE,@function
        .size           _ZN7cutlass13device_kernelIN5flash19enable_sm80_to_sm89INS1_16FlashAttnFwdSm80INS1_25CollectiveMainloopFwdSm80ILi8ELi1ELb1EN4cute5tupleIJNS5_1CILi128EEES8_S8_EEELi128ENS_6half_tEfNS_4arch4Sm80ELb0ELb0ELb1ELb1ELb1ELb1ELb1ELb0EEENS1_21CollectiveEpilogueFwdIS9_NS6_IJNS7_ILi1EEESF_SF_EEESA_SC_Li256ELb1ELb1ELb0ELb0EEENS1_19SingleTileSchedulerILb1ELb0ELb1ELi128EEEEEEEEEvNT_6ParamsE,(.L_x_20 - _ZN7cutlass13device_kernelIN5flash19enable_sm80_to_sm89INS1_16FlashAttnFwdSm80INS1_25CollectiveMainloopFwdSm80ILi8ELi1ELb1EN4cute5tupleIJNS5_1CILi128EEES8_S8_EEELi128ENS_6half_tEfNS_4arch4Sm80ELb0ELb0ELb1ELb1ELb1ELb1ELb1ELb0EEENS1_21CollectiveEpilogueFwdIS9_NS6_IJNS7_ILi1EEESF_SF_EEESA_SC_Li256ELb1ELb1ELb0ELb0EEENS1_19SingleTileSchedulerILb1ELb0ELb1ELi128EEEEEEEEEvNT_6ParamsE)
        .other          _ZN7cutlass13device_kernelIN5flash19enable_sm80_to_sm89INS1_16FlashAttnFwdSm80INS1_25CollectiveMainloopFwdSm80ILi8ELi1ELb1EN4cute5tupleIJNS5_1CILi128EEES8_S8_EEELi128ENS_6half_tEfNS_4arch4Sm80ELb0ELb0ELb1ELb1ELb1ELb1ELb1ELb0EEENS1_21CollectiveEpilogueFwdIS9_NS6_IJNS7_ILi1EEESF_SF_EEESA_SC_Li256ELb1ELb1ELb0ELb0EEENS1_19SingleTileSchedulerILb1ELb0ELb1ELi128EEEEEEEEEvNT_6ParamsE,@"STO_CUDA_ENTRY STV_DEFAULT"
_ZN7cutlass13device_kernelIN5flash19enable_sm80_to_sm89INS1_16FlashAttnFwdSm80INS1_25CollectiveMainloopFwdSm80ILi8ELi1ELb1EN4cute5tupleIJNS5_1CILi128EEES8_S8_EEELi128ENS_6half_tEfNS_4arch4Sm80ELb0ELb0ELb1ELb1ELb1ELb1ELb1ELb0EEENS1_21CollectiveEpilogueFwdIS9_NS6_IJNS7_ILi1EEESF_SF_EEESA_SC_Li256ELb1ELb1ELb0ELb0EEENS1_19SingleTileSchedulerILb1ELb0ELb1ELi128EEEEEEEEEvNT_6ParamsE:
[----:B------:R-:W-:Y:S01]  /*0000*/  LDC R1, c[0x0][0x28] ;  /* 0x00000a00ff017b82 */ /* 0x000fe20000000800 */
[----:B------:R-:W-:Y:S05]  /*0010*/  EXIT ;  /* 0x000000000000794d */ /* 0x000fea0003800000 */
.L_x_2:
        /* <DEDUP_REMOVED lines=14> */
.L_x_20:


//--------------------- .text._ZN7cutlass13device_kernelIN5flash19enable_sm80_to_sm89INS1_16FlashAttnFwdSm80INS1_25CollectiveMainloopFwdSm80ILi8ELi1ELb1EN4cute5tupleIJNS5_1CILi128EEENS7_ILi96EEES8_EEELi128ENS_6half_tEfNS_4arch4Sm80ELb0ELb1ELb1ELb0ELb1ELb0ELb1ELb0EEENS1_21CollectiveEpilogueFwdINS6_IJS8_S8_S9_EEENS6_IJNS7_ILi1EEESH_SH_EEESB_SD_Li256ELb0ELb1ELb0ELb0EEENS1_19SingleTileSchedulerILb0ELb0ELb1ELi128EEEEEEEEEvNT_6ParamsE --------------------------
	.section	.text._ZN7cutlass13device_kernelIN5flash19enable_sm80_to_sm89INS1_16FlashAttnFwdSm80INS1_25CollectiveMainloopFwdSm80ILi8ELi1ELb1EN4cute5tupleIJNS5_1CILi128EEENS7_ILi96EEES8_EEELi128ENS_6half_tEfNS_4arch4Sm80ELb0ELb1ELb1ELb0ELb1ELb0ELb1ELb0EEENS1_21CollectiveEpilogueFwdINS6_IJS8_S8_S9_EEENS6_IJNS7_ILi1EEESH_SH_EEESB_SD_Li256ELb0ELb1ELb0ELb0EEENS1_19SingleTileSchedulerILb0ELb0ELb1ELi128EEEEEEEEEvNT_6ParamsE,"ax",@progbits
	.align	128
.text._ZN7cutlass13device_kernelIN5flash19enable_sm80_to_sm89INS1_16FlashAttnFwdSm80INS1_25CollectiveMainloopFwdSm80ILi8ELi1ELb1EN4cute5tupleIJNS5_1CILi128EEENS7_ILi96EEES8_EEELi128ENS_6half_tEfNS_4arch4Sm80ELb0ELb1ELb1ELb0ELb1ELb0ELb1ELb0EEENS1_21CollectiveEpilogueFwdINS6_IJS8_S8_S9_EEENS6_IJNS7_ILi1EEESH_SH_EEESB_SD_Li256ELb0ELb1ELb0ELb0EEENS1_19SingleTileSchedulerILb0ELb0ELb1ELi128EEEEEEEEEvNT_6ParamsE:
        .type           _ZN7cutlass13device_kernelIN5flash19enable_sm80_to_sm89INS1_16FlashAttnFwdSm80INS1_25CollectiveMainloopFwdSm80ILi8ELi1ELb1EN4cute5tupleIJNS5_1CILi128EEENS7_ILi96EEES8_EEELi128ENS_6half_tEfNS_4arch4Sm80ELb0ELb1ELb1ELb0ELb1ELb0ELb1ELb0EEENS1_21CollectiveEpilogueFwdINS6_IJS8_S8_S9_EEENS6_IJNS7_ILi1EEESH_SH_EEESB_SD_Li256ELb0ELb1ELb0ELb0EEENS1_19SingleTileSchedulerILb0ELb0ELb1ELi128EEEEEEEEEvNT_6ParamsE,@function
        .size           _ZN7cutlass13device_kernelIN5flash19enable_sm80_to_sm89INS1_16FlashAttnFwdSm80INS1_25CollectiveMainloopFwdSm80ILi8ELi1ELb1EN4cute5tupleIJNS5_1CILi128EEENS7_ILi96EEES8_EEELi128ENS_6half_tEfNS_4arch4Sm80ELb0ELb1ELb1ELb0ELb1ELb0ELb1ELb0EEENS1_21CollectiveEpilogueFwdINS6_IJS8_S8_S9_EEENS6_IJNS7_ILi1EEESH_SH_EEESB_SD_Li256ELb0ELb1ELb0ELb0EEENS1_19SingleTileSchedulerILb0ELb0ELb1ELi128EEEEEEEEEvNT_6ParamsE,(.L_x_21 - _ZN7cutlass13device_kernelIN5flash19enable_sm80_to_sm89INS1_16FlashAttnFwdSm80INS1_25CollectiveMainloopFwdSm80ILi8ELi1ELb1EN4cute5tupleIJNS5_1CILi128EEENS7_ILi96EEES8_EEELi128ENS_6half_tEfNS_4arch4Sm80ELb0ELb1ELb1ELb0ELb1ELb0ELb1ELb0EEENS1_21CollectiveEpilogueFwdINS6_IJS8_S8_S9_EEENS6_IJNS7_ILi1EEESH_SH_EEESB_SD_Li256ELb0ELb1ELb0ELb0EEENS1_19SingleTileSchedulerILb0ELb0ELb1ELi128EEEEEEEEEvNT_6ParamsE)
        .other          _ZN7cutlass13device_kernelIN5flash19enable_sm80_to_sm89INS1_16FlashAttnFwdSm80INS1_25CollectiveMainloopFwdSm80ILi8ELi1ELb1EN4cute5tupleIJNS5_1CILi128EEENS7_ILi96EEES8_EEELi128ENS_6half_tEfNS_4arch4Sm80ELb0ELb1ELb1ELb0ELb1ELb0ELb1ELb0EEENS1_21CollectiveEpilogueFwdINS6_IJS8_S8_S9_EEENS6_IJNS7_ILi1EEESH_SH_EEESB_SD_Li256ELb0ELb1ELb0ELb0EEENS1_19SingleTileSchedulerILb0ELb0ELb1ELi128EEEEEEEEEvNT_6ParamsE,@"STO_CUDA_ENTRY STV_DEFAULT"
_ZN7cutlass13device_kernelIN5flash19enable_sm80_to_sm89INS1_16FlashAttnFwdSm80INS1_25CollectiveMainloopFwdSm80ILi8ELi1ELb1EN4cute5tupleIJNS5_1CILi128EEENS7_ILi96EEES8_EEELi128ENS_6half_tEfNS_4arch4Sm80ELb0ELb1ELb1ELb0ELb1ELb0ELb1ELb0EEENS1_21CollectiveEpilogueFwdINS6_IJS8_S8_S9_EEENS6_IJNS7_ILi1EEESH_SH_EEESB_SD_Li256ELb0ELb1ELb0ELb0EEENS1_19SingleTileSchedulerILb0ELb0ELb1ELi128EEEEEEEEEvNT_6ParamsE:
[----:B------:R-:W-:Y:S01]  /*0000*/  LDC R1, c[0x0][0x28] ;  /* 0x00000a00ff017b82 */ /* 0x000fe20000000800 */
[----:B------:R-:W-:Y:S05]  /*0010*/  EXIT ;  /* 0x000000000000794d */ /* 0x000fea0003800000 */
.L_x_3:
        /* <DEDUP_REMOVED lines=14> */
.L_x_21:


//--------------------- .text._ZN7cutlass13device_kernelIN5flash19enable_sm80_to_sm89INS1_16FlashAttnFwdSm80INS1_25CollectiveMainloopFwdSm80ILi8ELi1ELb1EN4cute5tupleIJNS5_1CILi128EEENS7_ILi96EEES8_EEELi128ENS_6half_tEfNS_4arch4Sm80ELb0ELb1ELb1ELb1ELb1ELb0ELb1ELb0EEENS1_21CollectiveEpilogueFwdINS6_IJS8_S8_S9_EEENS6_IJNS7_ILi1EEESH_SH_EEESB_SD_Li256ELb1ELb1ELb0ELb0EEENS1_19SingleTileSchedulerILb1ELb0ELb1ELi128EEEEEEEEEvNT_6ParamsE --------------------------
	.section	.text._ZN7cutlass13device_kernelIN5flash19enable_sm80_to_sm89INS1_16FlashAttnFwdSm80INS1_25CollectiveMainloopFwdSm80ILi8ELi1ELb1EN4cute5tupleIJNS5_1CILi128EEENS7_ILi96EEES8_EEELi128ENS_6half_tEfNS_4arch4Sm80ELb0ELb1ELb1ELb1ELb1ELb0ELb1ELb0EEENS1_21CollectiveEpilogueFwdINS6_IJS8_S8_S9_EEENS6_IJNS7_ILi1EEESH_SH_EEESB_SD_Li256ELb1ELb1ELb0ELb0EEENS1_19SingleTileSchedulerILb1ELb0ELb1ELi128EEEEEEEEEvNT_6ParamsE,"ax",@progbits
	.align	128
.text._ZN7cutlass13device_kernelIN5flash19enable_sm80_to_sm89INS1_16FlashAttnFwdSm80INS1_25CollectiveMainloopFwdSm80ILi8ELi1ELb1EN4cute5tupleIJNS5_1CILi128EEENS7_ILi96EEES8_EEELi128ENS_6half_tEfNS_4arch4Sm80ELb0ELb1ELb1ELb1ELb1ELb0ELb1ELb0EEENS1_21CollectiveEpilogueFwdINS6_IJS8_S8_S9_EEENS6_IJNS7_ILi1EEESH_SH_EEESB_SD_Li256ELb1ELb1ELb0ELb0EEENS1_19SingleTileSchedulerILb1ELb0ELb1ELi128EEEEEEEEEvNT_6ParamsE:
        .type           _ZN7cutlass13device_kernelIN5flash19enable_sm80_to_sm89INS1_16FlashAttnFwdSm80INS1_25CollectiveMainloopFwdSm80ILi8ELi1ELb1EN4cute5tupleIJNS5_1CILi128EEENS7_ILi96EEES8_EEELi128ENS_6half_tEfNS_4arch4Sm80ELb0ELb1ELb1ELb1ELb1ELb0ELb1ELb0EEENS1_21CollectiveEpilogueFwdINS6_IJS8_S8_S9_EEENS6_IJNS7_ILi1EEESH_SH_EEESB_SD_Li256ELb1ELb1ELb0ELb0EEENS1_19SingleTileSchedulerILb1ELb0ELb1ELi128EEEEEEEEEvNT_6ParamsE,@function
        .size           _ZN7cutlass13device_kernelIN5flash19enable_sm80_to_sm89INS1_16FlashAttnFwdSm80INS1_25CollectiveMainloopFwdSm80ILi8ELi1ELb1EN4cute5tupleIJNS5_1CILi128EEENS7_ILi96EEES8_EEELi128ENS_6half_tEfNS_4arch4Sm80ELb0ELb1ELb1ELb1ELb1ELb0ELb1ELb0EEENS1_21CollectiveEpilogueFwdINS6_IJS8_S8_S9_EEENS6_IJNS7_ILi1EEESH_SH_EEESB_SD_Li256ELb1ELb1ELb0ELb0EEENS1_19SingleTileSchedulerILb1ELb0ELb1ELi128EEEEEEEEEvNT_6ParamsE,(.L_x_22 - _ZN7cutlass13device_kernelIN5flash19enable_sm80_to_sm89INS1_16FlashAttnFwdSm80INS1_25CollectiveMainloopFwdSm80ILi8ELi1ELb1EN4cute5tupleIJNS5_1CILi128EEENS7_ILi96EEES8_EEELi128ENS_6half_tEfNS_4arch4Sm80ELb0ELb1ELb1ELb1ELb1ELb0ELb1ELb0EEENS1_21CollectiveEpilogueFwdINS6_IJS8_S8_S9_EEENS6_IJNS7_ILi1EEESH_SH_EEESB_SD_Li256ELb1ELb1ELb0ELb0EEENS1_19SingleTileSchedulerILb1ELb0ELb1ELi128EEEEEEEEEvNT_6ParamsE)
        .other          _ZN7cutlass13device_kernelIN5flash19enable_sm80_to_sm89INS1_16FlashAttnFwdSm80INS1_25CollectiveMainloopFwdSm80ILi8ELi1ELb1EN4cute5tupleIJNS5_1CILi128EEENS7_ILi96EEES8_EEELi128ENS_6half_tEfNS_4arch4Sm80ELb0ELb1ELb1ELb1ELb1ELb0ELb1ELb0EEENS1_21CollectiveEpilogueFwdINS6_IJS8_S8_S9_EEENS6_IJNS7_ILi1EEESH_SH_EEESB_SD_Li256ELb1ELb1ELb0ELb0EEENS1_19SingleTileSchedulerILb1ELb0ELb1ELi128EEEEEEEEEvNT_6ParamsE,@"STO_CUDA_ENTRY STV_DEFAULT"
_ZN7cutlass13device_kernelIN5flash19enable_sm80_to_sm89INS1_16FlashAttnFwdSm80INS1_25CollectiveMainloopFwdSm80ILi8ELi1ELb1EN4cute5tupleIJNS5_1CILi128EEENS7_ILi96EEES8_EEELi128ENS_6half_tEfNS_4arch4Sm80ELb0ELb1ELb1ELb1ELb1ELb0ELb1ELb0EEENS1_21CollectiveEpilogueFwdINS6_IJS8_S8_S9_EEENS6_IJNS7_ILi1EEESH_SH_EEESB_SD_Li256ELb1ELb1ELb0ELb0EEENS1_19SingleTileSchedulerILb1ELb0ELb1ELi128EEEEEEEEEvNT_6ParamsE:
[----:B------:R-:W-:Y:S01]  /*0000*/  LDC R1, c[0x0][0x28] ;  /* 0x00000a00ff017b82 */ /* 0x000fe20000000800 */
[----:B------:R-:W-:Y:S05]  /*0010*/  EXIT ;  /* 0x000000000000794d */ /* 0x000fea0003800000 */
.L_x_4:
        /* <DEDUP_REMOVED lines=14> */
.L_x_22:


//--------------------- .text._ZN7cutlass13device_kernelIN5flash19enable_sm80_to_sm89INS1_16FlashAttnFwdSm80INS1_25CollectiveMainloopFwdSm80ILi8ELi1ELb1EN4cute5tupleIJNS5_1CILi128EEENS7_ILi96EEES8_EEELi128ENS_6half_tEfNS_4arch4Sm80ELb0ELb1ELb1ELb1ELb1ELb1ELb1ELb0EEENS1_21CollectiveEpilogueFwdINS6_IJS8_S8_S9_EEENS6_IJNS7_ILi1EEESH_SH_EEESB_SD_Li256ELb1ELb1ELb0ELb0EEENS1_19SingleTileSchedulerILb1ELb0ELb1ELi128EEEEEEEEEvNT_6ParamsE --------------------------
	.section	.text._ZN7cutlass13device_kernelIN5flash19enable_sm80_to_sm89INS1_16FlashAttnFwdSm80INS1_25CollectiveMainloopFwdSm80ILi8ELi1ELb1EN4cute5tupleIJNS5_1CILi128EEENS7_ILi96EEES8_EEELi128ENS_6half_tEfNS_4arch4Sm80ELb0ELb1ELb1ELb1ELb1ELb1ELb1ELb0EEENS1_21CollectiveEpilogueFwdINS6_IJS8_S8_S9_EEENS6_IJNS7_ILi1EEESH_SH_EEESB_SD_Li256ELb1ELb1ELb0ELb0EEENS1_19SingleTileSchedulerILb1ELb0ELb1ELi128EEEEEEEEEvNT_6ParamsE,"ax",@progbits
	.align	128
.text._ZN7cutlass13device_kernelIN5flash19enable_sm80_to_sm89INS1_16FlashAttnFwdSm80INS1_25CollectiveMainloopFwdSm80ILi8ELi1ELb1EN4cute5tupleIJNS5_1CILi128EEENS7_ILi96EEES8_EEELi128ENS_6half_tEfNS_4arch4Sm80ELb0ELb1ELb1ELb1ELb1ELb1ELb1ELb0EEENS1_21CollectiveEpilogueFwdINS6_IJS8_S8_S9_EEENS6_IJNS7_ILi1EEESH_SH_EEESB_SD_Li256ELb1ELb1ELb0ELb0EEENS1_19SingleTileSchedulerILb1ELb0ELb1ELi128EEEEEEEEEvNT_6ParamsE:
        .type           _ZN7cutlass13device_kernelIN5flash19enable_sm80_to_sm89INS1_16FlashAttnFwdSm80INS1_25CollectiveMainloopFwdSm80ILi8ELi1ELb1EN4cute5tupleIJNS5_1CILi128EEENS7_ILi96EEES8_EEELi128ENS_6half_tEfNS_4arch4Sm80ELb0ELb1ELb1ELb1ELb1ELb1ELb1ELb0EEENS1_21CollectiveEpilogueFwdINS6_IJS8_S8_S9_EEENS6_IJNS7_ILi1EEESH_SH_EEESB_SD_Li256ELb1ELb1ELb0ELb0EEENS1_19SingleTileSchedulerILb1ELb0ELb1ELi128EEEEEEEEEvNT_6ParamsE,@function
        .size           _ZN7cutlass13device_kernelIN5flash19enable_sm80_to_sm89INS1_16FlashAttnFwdSm80INS1_25CollectiveMainloopFwdSm80ILi8ELi1ELb1EN4cute5tupleIJNS5_1CILi128EEENS7_ILi96EEES8_EEELi128ENS_6half_tEfNS_4arch4Sm80ELb0ELb1ELb1ELb1ELb1ELb1ELb1ELb0EEENS1_21CollectiveEpilogueFwdINS6_IJS8_S8_S9_EEENS6_IJNS7_ILi1EEESH_SH_EEESB_SD_Li256ELb1ELb1ELb0ELb0EEENS1_19SingleTileSchedulerILb1ELb0ELb1ELi128EEEEEEEEEvNT_6ParamsE,(.L_x_23 - _ZN7cutlass13device_kernelIN5flash19enable_sm80_to_sm89INS1_16FlashAttnFwdSm80INS1_25CollectiveMainloopFwdSm80ILi8ELi1ELb1EN4cute5tupleIJNS5_1CILi128EEENS7_ILi96EEES8_EEELi128ENS_6half_tEfNS_4arch4Sm80ELb0ELb1ELb1ELb1ELb1ELb1ELb1ELb0EEENS1_21CollectiveEpilogueFwdINS6_IJS8_S8_S9_EEENS6_IJNS7_ILi1EEESH_SH_EEESB_SD_Li256ELb1ELb1ELb0ELb0EEENS1_19SingleTileSchedulerILb1ELb0ELb1ELi128EEEEEEEEEvNT_6ParamsE)
        .other          _ZN7cutlass13device_kernelIN5flash19enable_sm80_to_sm89INS1_16FlashAttnFwdSm80INS1_25CollectiveMainloopFwdSm80ILi8ELi1ELb1EN4cute5tupleIJNS5_1CILi128EEENS7_ILi96EEES8_EEELi128ENS_6half_tEfNS_4arch4Sm80ELb0ELb1ELb1ELb1ELb1ELb1ELb1ELb0EEENS1_21CollectiveEpilogueFwdINS6_IJS8_S8_S9_EEENS6_IJNS7_ILi1EEESH_SH_EEESB_SD_Li256ELb1ELb1ELb0ELb0EEENS1_19SingleTileSchedulerILb1ELb0ELb1ELi128EEEEEEEEEvNT_6ParamsE,@"STO_CUDA_ENTRY STV_DEFAULT"
_ZN7cutlass13device_kernelIN5flash19enable_sm80_to_sm89INS1_16FlashAttnFwdSm80INS1_25CollectiveMainloopFwdSm80ILi8ELi1ELb1EN4cute5tupleIJNS5_1CILi128EEENS7_ILi96EEES8_EEELi128ENS_6half_tEfNS_4arch4Sm80ELb0ELb1ELb1ELb1ELb1ELb1ELb1ELb0EEENS1_21CollectiveEpilogueFwdINS6_IJS8_S8_S9_EEENS6_IJNS7_ILi1EEESH_SH_EEESB_SD_Li256ELb1ELb1ELb0ELb0EEENS1_19SingleTileSchedulerILb1ELb0ELb1ELi128EEEEEEEEEvNT_6ParamsE:
[----:B------:R-:W-:Y:S01]  /*0000*/  LDC R1, c[0x0][0x28] ;  /* 0x00000a00ff017b82 */ /* 0x000fe20000000800 */
[----:B------:R-:W-:Y:S05]  /*0010*/  EXIT ;  /* 0x000000000000794d */ /* 0x000fea0003800000 */
.L_x_5:
        /* <DEDUP_REMOVED lines=14> */
.L_x_23:


//--------------------- .text._ZN7cutlass13device_kernelIN5flash19enable_sm80_to_sm89INS1_16FlashAttnFwdSm80INS1_25CollectiveMainloopFwdSm80ILi8ELi1ELb1EN4cute5tupleIJNS5_1CILi128EEES8_S8_EEELi128ENS_6half_tEfNS_4arch4Sm80ELb1ELb0ELb1ELb0ELb1ELb0ELb1ELb0EEENS1_21CollectiveEpilogueFwdIS9_NS6_IJNS7_ILi1EEESF_SF_EEESA_SC_Li256ELb0ELb1ELb0ELb0EEENS1_30DynamicPersistentTileSchedulerILi256ELi256ELb0ELb1ELb0EEEEEEEEEvNT_6ParamsE --------------------------
	.section	.text._ZN7cutlass13device_kernelIN5flash19enable_sm80_to_sm89INS1_16FlashAttnFwdSm80INS1_25CollectiveMainloopFwdSm80ILi8ELi1ELb1EN4cute5tupleIJNS5_1CILi128EEES8_S8_EEELi128ENS_6half_tEfNS_4arch4Sm80ELb1ELb0ELb1ELb0ELb1ELb0ELb1ELb0EEENS1_21CollectiveEpilogueFwdIS9_NS6_IJNS7_ILi1EEESF_SF_EEESA_SC_Li256ELb0ELb1ELb0ELb0EEENS1_30DynamicPersistentTileSchedulerILi256ELi256ELb0ELb1ELb0EEEEEEEEEvNT_6ParamsE,"ax",@progbits
	.align	128
.text._ZN7cutlass13device_kernelIN5flash19enable_sm80_to_sm89INS1_16FlashAttnFwdSm80INS1_25CollectiveMainloopFwdSm80ILi8ELi1ELb1EN4cute5tupleIJNS5_1CILi128EEES8_S8_EEELi128ENS_6half_tEfNS_4arch4Sm80ELb1ELb0ELb1ELb0ELb1ELb0ELb1ELb0EEENS1_21CollectiveEpilogueFwdIS9_NS6_IJNS7_ILi1EEESF_SF_EEESA_SC_Li256ELb0ELb1ELb0ELb0EEENS1_30DynamicPersistentTileSchedulerILi256ELi256ELb0ELb1ELb0EEEEEEEEEvNT_6ParamsE:
        .type           _ZN7cutlass13device_kernelIN5flash19enable_sm80_to_sm89INS1_16FlashAttnFwdSm80INS1_25CollectiveMainloopFwdSm80ILi8ELi1ELb1EN4cute5tupleIJNS5_1CILi128EEES8_S8_EEELi128ENS_6half_tEfNS_4arch4Sm80ELb1ELb0ELb1ELb0ELb1ELb0ELb1ELb0EEENS1_21CollectiveEpilogueFwdIS9_NS6_IJNS7_ILi1EEESF_SF_EEESA_SC_Li256ELb0ELb1ELb0ELb0EEENS1_30DynamicPersistentTileSchedulerILi256ELi256ELb0ELb1ELb0EEEEEEEEEvNT_6ParamsE,@function
        .size           _ZN7cutlass13device_kernelIN5flash19enable_sm80_to_sm89INS1_16FlashAttnFwdSm80INS1_25CollectiveMainloopFwdSm80ILi8ELi1ELb1EN4cute5tupleIJNS5_1CILi128EEES8_S8_EEELi128ENS_6half_tEfNS_4arch4Sm80ELb1ELb0ELb1ELb0ELb1ELb0ELb1ELb0EEENS1_21CollectiveEpilogueFwdIS9_NS6_IJNS7_ILi1EEESF_SF_EEESA_SC_Li256ELb0ELb1ELb0ELb0EEENS1_30DynamicPersistentTileSchedulerILi256ELi256ELb0ELb1ELb0EEEEEEEEEvNT_6ParamsE,(.L_x_24 - _ZN7cutlass13device_kernelIN5flash19enable_sm80_to_sm89INS1_16FlashAttnFwdSm80INS1_25CollectiveMainloopFwdSm80ILi8ELi1ELb1EN4cute5tupleIJNS5_1CILi128EEES8_S8_EEELi128ENS_6half_tEfNS_4arch4Sm80ELb1ELb0ELb1ELb0ELb1ELb0ELb1ELb0EEENS1_21CollectiveEpilogueFwdIS9_NS6_IJNS7_ILi1EEESF_SF_EEESA_SC_Li256ELb0ELb1ELb0ELb0EEENS1_30DynamicPersistentTileSchedulerILi256ELi256ELb0ELb1ELb0EEEEEEEEEvNT_6ParamsE)
        .other          _ZN7cutlass13device_kernelIN5flash19enable_sm80_to_sm89INS1_16FlashAttnFwdSm80INS1_25CollectiveMainloopFwdSm80ILi8ELi1ELb1EN4cute5tupleIJNS5_1CILi128EEES8_S8_EEELi128ENS_6half_tEfNS_4arch4Sm80ELb1ELb0ELb1ELb0ELb1ELb0ELb1ELb0EEENS1_21CollectiveEpilogueFwdIS9_NS6_IJNS7_ILi1EEESF_SF_EEESA_SC_Li256ELb0ELb1ELb0ELb0EEENS1_30DynamicPersistentTileSchedulerILi256ELi256ELb0ELb1ELb0EEEEEEEEEvNT_6ParamsE,@"STO_CUDA_ENTRY STV_DEFAULT"
_ZN7cutlass13device_kernelIN5flash19enable_sm80_to_sm89INS1_16FlashAttnFwdSm80INS1_25CollectiveMainloopFwdSm80ILi8ELi1ELb1EN4cute5tupleIJNS5_1CILi128EEES8_S8_EEELi128ENS_6half_tEfNS_4arch4Sm80ELb1ELb0ELb1ELb0ELb1ELb0ELb1ELb0EEENS1_21CollectiveEpilogueFwdIS9_NS6_IJNS7_ILi1EEESF_SF_EEESA_SC_Li256ELb0ELb1ELb0ELb0EEENS1_30DynamicPersistentTileSchedulerILi256ELi256ELb0ELb1ELb0EEEEEEEEEvNT_6ParamsE:
[----:B------:R-:W-:Y:S01]  /*0000*/  LDC R1, c[0x0][0x28] ;  /* 0x00000a00ff017b82 */ /* 0x000fe20000000800 */
[----:B------:R-:W-:Y:S05]  /*0010*/  EXIT ;  /* 0x000000000000794d */ /* 0x000fea0003800000 */
.L_x_6:
        /* <DEDUP_REMOVED lines=14> */
.L_x_24:


//--------------------- .text._ZN7cutlass13device_kernelIN5flash19enable_sm80_to_sm89INS1_16FlashAttnFwdSm80INS1_25CollectiveMainloopFwdSm80ILi8ELi1ELb1EN4cute5tupleIJNS5_1CILi128EEES8_S8_EEELi128ENS_6half_tEfNS_4arch4Sm80ELb1ELb0ELb1ELb1ELb1ELb0ELb1ELb0EEENS1_21CollectiveEpilogueFwdIS9_NS6_IJNS7_ILi1EEESF_SF_EEESA_SC_Li256ELb1ELb1ELb0ELb0EEENS1_19SingleTileSchedulerILb1ELb0ELb1ELi128EEEEEEEEEvNT_6ParamsE --------------------------
	.section	.text._ZN7cutlass13device_kernelIN5flash19enable_sm80_to_sm89INS1_16FlashAttnFwdSm80INS1_25CollectiveMainloopFwdSm80ILi8ELi1ELb1EN4cute5tupleIJNS5_1CILi128EEES8_S8_EEELi128ENS_6half_tEfNS_4arch4Sm80ELb1ELb0ELb1ELb1ELb1ELb0ELb1ELb0EEENS1_21CollectiveEpilogueFwdIS9_NS6_IJNS7_ILi1EEESF_SF_EEESA_SC_Li256ELb1ELb1ELb0ELb0EEENS1_19SingleTileSchedulerILb1ELb0ELb1ELi128EEEEEEEEEvNT_6ParamsE,"ax",@progbits
	.align	128
.text._ZN7cutlass13device_kernelIN5flash19enable_sm80_to_sm89INS1_16FlashAttnFwdSm80INS1_25CollectiveMainloopFwdSm80ILi8ELi1ELb1EN4cute5tupleIJNS5_1CILi128EEES8_S8_EEELi128ENS_6half_tEfNS_4arch4Sm80ELb1ELb0ELb1ELb1ELb1ELb0ELb1ELb0EEENS1_21CollectiveEpilogueFwdIS9_NS6_IJNS7_ILi1EEESF_SF_EEESA_SC_Li256ELb1ELb1ELb0ELb0EEENS1_19SingleTileSchedulerILb1ELb0ELb1ELi128EEEEEEEEEvNT_6ParamsE:
        .type           _ZN7cutlass13device_kernelIN5flash19enable_sm80_to_sm89INS1_16FlashAttnFwdSm80INS1_25CollectiveMainloopFwdSm80ILi8ELi1ELb1EN4cute5tupleIJNS5_1CILi128EEES8_S8_EEELi128ENS_6half_tEfNS_4arch4Sm80ELb1ELb0ELb1ELb1ELb1ELb0ELb1ELb0EEENS1_21CollectiveEpilogueFwdIS9_NS6_IJNS7_ILi1EEESF_SF_EEESA_SC_Li256ELb1ELb1ELb0ELb0EEENS1_19SingleTileSchedulerILb1ELb0ELb1ELi128EEEEEEEEEvNT_6ParamsE,@function
        .size           _ZN7cutlass13device_kernelIN5flash19enable_sm80_to_sm89INS1_16FlashAttnFwdSm80INS1_25CollectiveMainloopFwdSm80ILi8ELi1ELb1EN4cute5tupleIJNS5_1CILi128EEES8_S8_EEELi128ENS_6half_tEfNS_4arch4Sm80ELb1ELb0ELb1ELb1ELb1ELb0ELb1ELb0EEENS1_21CollectiveEpilogueFwdIS9_NS6_IJNS7_ILi1EEESF_SF_EEESA_SC_Li256ELb1ELb1ELb0ELb0EEENS1_19SingleTileSchedulerILb1ELb0ELb1ELi128EEEEEEEEEvNT_6ParamsE,(.L_x_25 - _ZN7cutlass13device_kernelIN5flash19enable_sm80_to_sm89INS1_16FlashAttnFwdSm80INS1_25CollectiveMainloopFwdSm80ILi8ELi1ELb1EN4cute5tupleIJNS5_1CILi128EEES8_S8_EEELi128ENS_6half_tEfNS_4arch4Sm80ELb1ELb0ELb1ELb1ELb1ELb0ELb1ELb0EEENS1_21CollectiveEpilogueFwdIS9_NS6_IJNS7_ILi1EEESF_SF_EEESA_SC_Li256ELb1ELb1ELb0ELb0EEENS1_19SingleTileSchedulerILb1ELb0ELb1ELi128EEEEEEEEEvNT_6ParamsE)
        .other          _ZN7cutlass13device_kernelIN5flash19enable_sm80_to_sm89INS1_16FlashAttnFwdSm80INS1_25CollectiveMainloopFwdSm80ILi8ELi1ELb1EN4cute5tupleIJNS5_1CILi128EEES8_S8_EEELi128ENS_6half_tEfNS_4arch4Sm80ELb1ELb0ELb1ELb1ELb1ELb0ELb1ELb0EEENS1_21CollectiveEpilogueFwdIS9_NS6_IJNS7_ILi1EEESF_SF_EEESA_SC_Li256ELb1ELb1ELb0ELb0EEENS1_19SingleTileSchedulerILb1ELb0ELb1ELi128EEEEEEEEEvNT_6ParamsE,@"STO_CUDA_ENTRY STV_DEFAULT"
_ZN7cutlass13device_kernelIN5flash19enable_sm80_to_sm89INS1_16FlashAttnFwdSm80INS1_25CollectiveMainloopFwdSm80ILi8ELi1ELb1EN4cute5tupleIJNS5_1CILi128EEES8_S8_EEELi128ENS_6half_tEfNS_4arch4Sm80ELb1ELb0ELb1ELb1ELb1ELb0ELb1ELb0EEENS1_21CollectiveEpilogueFwdIS9_NS6_IJNS7_ILi1EEESF_SF_EEESA_SC_Li256ELb1ELb1ELb0ELb0EEENS1_19SingleTileSchedulerILb1ELb0ELb1ELi128EEEEEEEEEvNT_6ParamsE:
[----:B------:R-:W-:Y:S01]  /*0000*/  LDC R1, c[0x0][0x28] ;  /* 0x00000a00ff017b82 */ /* 0x000fe20000000800 */
[----:B------:R-:W-:Y:S05]  /*0010*/  EXIT ;  /* 0x000000000000794d */ /* 0x000fea0003800000 */
.L_x_7:
        /* <DEDUP_REMOVED lines=14> */
.L_x_25:


//--------------------- .text._ZN7cutlass13device_kernelIN5flash19enable_sm80_to_sm89INS1_16FlashAttnFwdSm80INS1_25CollectiveMainloopFwdSm80ILi8ELi1ELb1EN4cute5tupleIJNS5_1CILi128EEES8_S8_EEELi128ENS_6half_tEfNS_4arch4Sm80ELb1ELb0ELb1ELb1ELb1ELb1ELb1ELb0EEENS1_21CollectiveEpilogueFwdIS9_NS6_IJNS7_ILi1EEESF_SF_EEESA_SC_Li256ELb1ELb1ELb0ELb0EEENS1_19SingleTileSchedulerILb1ELb0ELb1ELi128EEEEEEEEEvNT_6ParamsE --------------------------
	.section	.text._ZN7cutlass13device_kernelIN5flash19enable_sm80_to_sm89INS1_16FlashAttnFwdSm80INS1_25CollectiveMainloopFwdSm80ILi8ELi1ELb1EN4cute5tupleIJNS5_1CILi128EEES8_S8_EEELi128ENS_6half_tEfNS_4arch4Sm80ELb1ELb0ELb1ELb1ELb1ELb1ELb1ELb0EEENS1_21CollectiveEpilogueFwdIS9_NS6_IJNS7_ILi1EEESF_SF_EEESA_SC_Li256ELb1ELb1ELb0ELb0EEENS1_19SingleTileSchedulerILb1ELb0ELb1ELi128EEEEEEEEEvNT_6ParamsE,"ax",@progbits
	.align	128
.text._ZN7cutlass13device_kernelIN5flash19enable_sm80_to_sm89INS1_16FlashAttnFwdSm80INS1_25CollectiveMainloopFwdSm80ILi8ELi1ELb1EN4cute5tupleIJNS5_1CILi128EEES8_S8_EEELi128ENS_6half_tEfNS_4arch4Sm80ELb1ELb0ELb1ELb1ELb1ELb1ELb1ELb0EEENS1_21CollectiveEpilogueFwdIS9_NS6_IJNS7_ILi1EEESF_SF_EEESA_SC_Li256ELb1ELb1ELb0ELb0EEENS1_19SingleTileSchedulerILb1ELb0ELb1ELi128EEEEEEEEEvNT_6ParamsE:
        .type           _ZN7cutlass13device_kernelIN5flash19enable_sm80_to_sm89INS1_16FlashAttnFwdSm80INS1_25CollectiveMainloopFwdSm80ILi8ELi1ELb1EN4cute5tupleIJNS5_1CILi128EEES8_S8_EEELi128ENS_6half_tEfNS_4arch4Sm80ELb1ELb0ELb1ELb1ELb1ELb1ELb1ELb0EEENS1_21CollectiveEpilogueFwdIS9_NS6_IJNS7_ILi1EEESF_SF_EEESA_SC_Li256ELb1ELb1ELb0ELb0EEENS1_19SingleTileSchedulerILb1ELb0ELb1ELi128EEEEEEEEEvNT_6ParamsE,@function
        .size           _ZN7cutlass13device_kernelIN5flash19enable_sm80_to_sm89INS1_16FlashAttnFwdSm80INS1_25CollectiveMainloopFwdSm80ILi8ELi1ELb1EN4cute5tupleIJNS5_1CILi128EEES8_S8_EEELi128ENS_6half_tEfNS_4arch4Sm80ELb1ELb0ELb1ELb1ELb1ELb1ELb1ELb0EEENS1_21CollectiveEpilogueFwdIS9_NS6_IJNS7_ILi1EEESF_SF_EEESA_SC_Li256ELb1ELb1ELb0ELb0EEENS1_19SingleTileSchedulerILb1ELb0ELb1ELi128EEEEEEEEEvNT_6ParamsE,(.L_x_26 - _ZN7cutlass13device_kernelIN5flash19enable_sm80_to_sm89INS1_16FlashAttnFwdSm80INS1_25CollectiveMainloopFwdSm80ILi8ELi1ELb1EN4cute5tupleIJNS5_1CILi128EEES8_S8_EEELi128ENS_6half_tEfNS_4arch4Sm80ELb1ELb0ELb1ELb1ELb1ELb1ELb1ELb0EEENS1_21CollectiveEpilogueFwdIS9_NS6_IJNS7_ILi1EEESF_SF_EEESA_SC_Li256ELb1ELb1ELb0ELb0EEENS1_19SingleTileSchedulerILb1ELb0ELb1ELi128EEEEEEEEEvNT_6ParamsE)
        .other          _ZN7cutlass13device_kernelIN5flash19enable_sm80_to_sm89INS1_16FlashAttnFwdSm80INS1_25CollectiveMainloopFwdSm80ILi8ELi1ELb1EN4cute5tupleIJNS5_1CILi128EEES8_S8_EEELi128ENS_6half_tEfNS_4arch4Sm80ELb1ELb0ELb1ELb1ELb1ELb1ELb1ELb0EEENS1_21CollectiveEpilogueFwdIS9_NS6_IJNS7_ILi1EEESF_SF_EEESA_SC_Li256ELb1ELb1ELb0ELb0EEENS1_19SingleTileSchedulerILb1ELb0ELb1ELi128EEEEEEEEEvNT_6ParamsE,@"STO_CUDA_ENTRY STV_DEFAULT"
_ZN7cutlass13device_kernelIN5flash19enable_sm80_to_sm89INS1_16FlashAttnFwdSm80INS1_25CollectiveMainloopFwdSm80ILi8ELi1ELb1EN4cute5tupleIJNS5_1CILi128EEES8_S8_EEELi128ENS_6half_tEfNS_4arch4Sm80ELb1ELb0ELb1ELb1ELb1ELb1ELb1ELb0EEENS1_21CollectiveEpilogueFwdIS9_NS6_IJNS7_ILi1EEESF_SF_EEESA_SC_Li256ELb1ELb1ELb0ELb0EEENS1_19SingleTileSchedulerILb1ELb0ELb1ELi128EEEEEEEEEvNT_6ParamsE:
[----:B------:R-:W-:Y:S01]  /*0000*/  LDC R1, c[0x0][0x28] ;  /* 0x00000a00ff017b82 */ /* 0x000fe20000000800 */
[----:B------:R-:W-:Y:S05]  /*0010*/  EXIT ;  /* 0x000000000000794d */ /* 0x000fea0003800000 */
.L_x_8:
        /* <DEDUP_REMOVED lines=14> */
.L_x_26:


//--------------------- .text._ZN7cutlass13device_kernelIN5flash19enable_sm80_to_sm89INS1_16FlashAttnFwdSm80INS1_25CollectiveMainloopFwdSm80ILi4ELi1ELb0EN4cute5tupleIJNS5_1CILi128EEENS7_ILi64EEES8_EEELi128ENS_6half_tEfNS_4arch4Sm80ELb0ELb0ELb1ELb0ELb1ELb0ELb1ELb0EEENS1_21CollectiveEpilogueFwdINS6_IJS8_S8_S9_EEENS6_IJNS7_ILi1EEESH_SH_EEESB_SD_Li128ELb0ELb1ELb0ELb0EEENS1_19SingleTileSchedulerILb0ELb0ELb1ELi128EEEEEEEEEvNT_6ParamsE --------------------------
	.section	.text._ZN7cutlass13device_kernelIN5flash19enable_sm80_to_sm89INS1_16FlashAttnFwdSm80INS1_25CollectiveMainloopFwdSm80ILi4ELi1ELb0EN4cute5tupleIJNS5_1CILi128EEENS7_ILi64EEES8_EEELi128ENS_6half_tEfNS_4arch4Sm80ELb0ELb0ELb1ELb0ELb1ELb0ELb1ELb0EEENS1_21CollectiveEpilogueFwdINS6_IJS8_S8_S9_EEENS6_IJNS7_ILi1EEESH_SH_EEESB_SD_Li128ELb0ELb1ELb0ELb0EEENS1_19SingleTileSchedulerILb0ELb0ELb1ELi128EEEEEEEEEvNT_6ParamsE,"ax",@progbits
	.align	128
.text._ZN7cutlass13device_kernelIN5flash19enable_sm80_to_sm89INS1_16FlashAttnFwdSm80INS1_25CollectiveMainloopFwdSm80ILi4ELi1ELb0EN4cute5tupleIJNS5_1CILi128EEENS7_ILi64EEES8_EEELi128ENS_6half_tEfNS_4arch4Sm80ELb0ELb0ELb1ELb0ELb1ELb0ELb1ELb0EEENS1_21CollectiveEpilogueFwdINS6_IJS8_S8_S9_EEENS6_IJNS7_ILi1EEESH_SH_EEESB_SD_Li128ELb0ELb1ELb0ELb0EEENS1_19SingleTileSchedulerILb0ELb0ELb1ELi128EEEEEEEEEvNT_6ParamsE:
        .type           _ZN7cutlass13device_kernelIN5flash19enable_sm80_to_sm89INS1_16FlashAttnFwdSm80INS1_25CollectiveMainloopFwdSm80ILi4ELi1ELb0EN4cute5tupleIJNS5_1CILi128EEENS7_ILi64EEES8_EEELi128ENS_6half_tEfNS_4arch4Sm80ELb0ELb0ELb1ELb0ELb1ELb0ELb1ELb0EEENS1_21CollectiveEpilogueFwdINS6_IJS8_S8_S9_EEENS6_IJNS7_ILi1EEESH_SH_EEESB_SD_Li128ELb0ELb1ELb0ELb0EEENS1_19SingleTileSchedulerILb0ELb0ELb1ELi128EEEEEEEEEvNT_6ParamsE,@function
        .size           _ZN7cutlass13device_kernelIN5flash19enable_sm80_to_sm89INS1_16FlashAttnFwdSm80INS1_25CollectiveMainloopFwdSm80ILi4ELi1ELb0EN4cute5tupleIJNS5_1CILi128EEENS7_ILi64EEES8_EEELi128ENS_6half_tEfNS_4arch4Sm80ELb0ELb0ELb1ELb0ELb1ELb0ELb1ELb0EEENS1_21CollectiveEpilogueFwdINS6_IJS8_S8_S9_EEENS6_IJNS7_ILi1EEESH_SH_EEESB_SD_Li128ELb0ELb1ELb0ELb0EEENS1_19SingleTileSchedulerILb0ELb0ELb1ELi128EEEEEEEEEvNT_6ParamsE,(.L_x_27 - _ZN7cutlass13device_kernelIN5flash19enable_sm80_to_sm89INS1_16FlashAttnFwdSm80INS1_25CollectiveMainloopFwdSm80ILi4ELi1ELb0EN4cute5tupleIJNS5_1CILi128EEENS7_ILi64EEES8_EEELi128ENS_6half_tEfNS_4arch4Sm80ELb0ELb0ELb1ELb0ELb1ELb0ELb1ELb0EEENS1_21CollectiveEpilogueFwdINS6_IJS8_S8_S9_EEENS6_IJNS7_ILi1EEESH_SH_EEESB_SD_Li128ELb0ELb1ELb0ELb0EEENS1_19SingleTileSchedulerILb0ELb0ELb1ELi128EEEEEEEEEvNT_6ParamsE)
        .other          _ZN7cutlass13device_kernelIN5flash19enable_sm80_to_sm89INS1_16FlashAttnFwdSm80INS1_25CollectiveMainloopFwdSm80ILi4ELi1ELb0EN4cute5tupleIJNS5_1CILi128EEENS7_ILi64EEES8_EEELi128ENS_6half_tEfNS_4arch4Sm80ELb0ELb0ELb1ELb0ELb1ELb0ELb1ELb0EEENS1_21CollectiveEpilogueFwdINS6_IJS8_S8_S9_EEENS6_IJNS7_ILi1EEESH_SH_EEESB_SD_Li128ELb0ELb1ELb0ELb0EEENS1_19SingleTileSchedulerILb0ELb0ELb1ELi128EEEEEEEEEvNT_6ParamsE,@"STO_CUDA_ENTRY STV_DEFAULT"
_ZN7cutlass13device_kernelIN5flash19enable_sm80_to_sm89INS1_16FlashAttnFwdSm80INS1_25CollectiveMainloopFwdSm80ILi4ELi1ELb0EN4cute5tupleIJNS5_1CILi128EEENS7_ILi64EEES8_EEELi128ENS_6half_tEfNS_4arch4Sm80ELb0ELb0ELb1ELb0ELb1ELb0ELb1ELb0EEENS1_21CollectiveEpilogueFwdINS6_IJS8_S8_S9_EEENS6_IJNS7_ILi1EEESH_SH_EEESB_SD_Li128ELb0ELb1ELb0ELb0EEENS1_19SingleTileSchedulerILb0ELb0ELb1ELi128EEEEEEEEEvNT_6ParamsE:
[----:B------:R-:W-:Y:S01]  /*0000*/  LDC R1, c[0x0][0x28] ;  /* 0x00000a00ff017b82 */ /* 0x000fe20000000800 */
[----:B------:R-:W-:Y:S05]  /*0010*/  EXIT ;  /* 0x000000000000794d */ /* 0x000fea0003800000 */
.L_x_9:
        /* <DEDUP_REMOVED lines=14> */
.L_x_27:


//--------------------- .text._ZN7cutlass13device_kernelIN5flash19enable_sm80_to_sm89INS1_16FlashAttnFwdSm80INS1_25CollectiveMainloopFwdSm80ILi4ELi1ELb0EN4cute5tupleIJNS5_1CILi128EEENS7_ILi64EEES8_EEELi128ENS_6half_tEfNS_4arch4Sm80ELb0ELb0ELb1ELb1ELb1ELb0ELb1ELb0EEENS1_21CollectiveEpilogueFwdINS6_IJS8_S8_S9_EEENS6_IJNS7_ILi1EEESH_SH_EEESB_SD_Li128ELb1ELb1ELb0ELb0EEENS1_19SingleTileSchedulerILb1ELb0ELb1ELi128EEEEEEEEEvNT_6ParamsE --------------------------
	.section	.text._ZN7cutlass13device_kernelIN5flash19enable_sm80_to_sm89INS1_16FlashAttnFwdSm80INS1_25CollectiveMainloopFwdSm80ILi4ELi1ELb0EN4cute5tupleIJNS5_1CILi128EEENS7_ILi64EEES8_EEELi128ENS_6half_tEfNS_4arch4Sm80ELb0ELb0ELb1ELb1ELb1ELb0ELb1ELb0EEENS1_21CollectiveEpilogueFwdINS6_IJS8_S8_S9_EEENS6_IJNS7_ILi1EEESH_SH_EEESB_SD_Li128ELb1ELb1ELb0ELb0EEENS1_19SingleTileSchedulerILb1ELb0ELb1ELi128EEEEEEEEEvNT_6ParamsE,"ax",@progbits
	.align	128
.text._ZN7cutlass13device_kernelIN5flash19enable_sm80_to_sm89INS1_16FlashAttnFwdSm80INS1_25CollectiveMainloopFwdSm80ILi4ELi1ELb0EN4cute5tupleIJNS5_1CILi128EEENS7_ILi64EEES8_EEELi128ENS_6half_tEfNS_4arch4Sm80ELb0ELb0ELb1ELb1ELb1ELb0ELb1ELb0EEENS1_21CollectiveEpilogueFwdINS6_IJS8_S8_S9_EEENS6_IJNS7_ILi1EEESH_SH_EEESB_SD_Li128ELb1ELb1ELb0ELb0EEENS1_19SingleTileSchedulerILb1ELb0ELb1ELi128EEEEEEEEEvNT_6ParamsE:
        .type           _ZN7cutlass13device_kernelIN5flash19enable_sm80_to_sm89INS1_16FlashAttnFwdSm80INS1_25CollectiveMainloopFwdSm80ILi4ELi1ELb0EN4cute5tupleIJNS5_1CILi128EEENS7_ILi64EEES8_EEELi128ENS_6half_tEfNS_4arch4Sm80ELb0ELb0ELb1ELb1ELb1ELb0ELb1ELb0EEENS1_21CollectiveEpilogueFwdINS6_IJS8_S8_S9_EEENS6_IJNS7_ILi1EEESH_SH_EEESB_SD_Li128ELb1ELb1ELb0ELb0EEENS1_19SingleTileSchedulerILb1ELb0ELb1ELi128EEEEEEEEEvNT_6ParamsE,@function
        .size           _ZN7cutlass13device_kernelIN5flash19enable_sm80_to_sm89INS1_16FlashAttnFwdSm80INS1_25CollectiveMainloopFwdSm80ILi4ELi1ELb0EN4cute5tupleIJNS5_1CILi128EEENS7_ILi64EEES8_EEELi128ENS_6half_tEfNS_4arch4Sm80ELb0ELb0ELb1ELb1ELb1ELb0ELb1ELb0EEENS1_21CollectiveEpilogueFwdINS6_IJS8_S8_S9_EEENS6_IJNS7_ILi1EEESH_SH_EEESB_SD_Li128ELb1ELb1ELb0ELb0EEENS1_19SingleTileSchedulerILb1ELb0ELb1ELi128EEEEEEEEEvNT_6ParamsE,(.L_x_28 - _ZN7cutlass13device_kernelIN5flash19enable_sm80_to_sm89INS1_16FlashAttnFwdSm80INS1_25CollectiveMainloopFwdSm80ILi4ELi1ELb0EN4cute5tupleIJNS5_1CILi128EEENS7_ILi64EEES8_EEELi128ENS_6half_tEfNS_4arch4Sm80ELb0ELb0ELb1ELb1ELb1ELb0ELb1ELb0EEENS1_21CollectiveEpilogueFwdINS6_IJS8_S8_S9_EEENS6_IJNS7_ILi1EEESH_SH_EEESB_SD_Li128ELb1ELb1ELb0ELb0EEENS1_19SingleTileSchedulerILb1ELb0ELb1ELi128EEEEEEEEEvNT_6ParamsE)
        .other          _ZN7cutlass13device_kernelIN5flash19enable_sm80_to_sm89INS1_16FlashAttnFwdSm80INS1_25CollectiveMainloopFwdSm80ILi4ELi1ELb0EN4cute5tupleIJNS5_1CILi128EEENS7_ILi64EEES8_EEELi128ENS_6half_tEfNS_4arch4Sm80ELb0ELb0ELb1ELb1ELb1ELb0ELb1ELb0EEENS1_21CollectiveEpilogueFwdINS6_IJS8_S8_S9_EEENS6_IJNS7_ILi1EEESH_SH_EEESB_SD_Li128ELb1ELb1ELb0ELb0EEENS1_19SingleTileSchedulerILb1ELb0ELb1ELi128EEEEEEEEEvNT_6ParamsE,@"STO_CUDA_ENTRY STV_DEFAULT"
_ZN7cutlass13device_kernelIN5flash19enable_sm80_to_sm89INS1_16FlashAttnFwdSm80INS1_25CollectiveMainloopFwdSm80ILi4ELi1ELb0EN4cute5tupleIJNS5_1CILi128EEENS7_ILi64EEES8_EEELi128ENS_6half_tEfNS_4arch4Sm80ELb0ELb0ELb1ELb1ELb1ELb0ELb1ELb0EEENS1_21CollectiveEpilogueFwdINS6_IJS8_S8_S9_EEENS6_IJNS7_ILi1EEESH_SH_EEESB_SD_Li128ELb1ELb1ELb0ELb0EEENS1_19SingleTileSchedulerILb1ELb0ELb1ELi128EEEEEEEEEvNT_6ParamsE:
[----:B------:R-:W-:Y:S01]  /*0000*/  LDC R1, c[0x0][0x28] ;  /* 0x00000a00ff017b82 */ /* 0x000fe20000000800 */
[----:B------:R-:W-:Y:S05]  /*0010*/  EXIT ;  /* 0x000000000000794d */ /* 0x000fea0003800000 */
.L_x_10:
        /* <DEDUP_REMOVED lines=14> */
.L_x_28:


//--------------------- .text._ZN7cutlass13device_kernelIN5flash19enable_sm80_to_sm89INS1_16FlashAttnFwdSm80INS1_25CollectiveMainloopFwdSm80ILi4ELi1ELb0EN4cute5tupleIJNS5_1CILi128EEENS7_ILi64EEES8_EEELi128ENS_6half_tEfNS_4arch4Sm80ELb0ELb0ELb1ELb1ELb1ELb1ELb1ELb0EEENS1_21CollectiveEpilogueFwdINS6_IJS8_S8_S9_EEENS6_IJNS7_ILi1EEESH_SH_EEESB_SD_Li128ELb1ELb1ELb0ELb0EEENS1_19SingleTileSchedulerILb1ELb0ELb1ELi128EEEEEEEEEvNT_6ParamsE --------------------------
	.section	.text._ZN7cutlass13device_kernelIN5flash19enable_sm80_to_sm89INS1_16FlashAttnFwdSm80INS1_25CollectiveMainloopFwdSm80ILi4ELi1ELb0EN4cute5tupleIJNS5_1CILi128EEENS7_ILi64EEES8_EEELi128ENS_6half_tEfNS_4arch4Sm80ELb0ELb0ELb1ELb1ELb1ELb1ELb1ELb0EEENS1_21CollectiveEpilogueFwdINS6_IJS8_S8_S9_EEENS6_IJNS7_ILi1EEESH_SH_EEESB_SD_Li128ELb1ELb1ELb0ELb0EEENS1_19SingleTileSchedulerILb1ELb0ELb1ELi128EEEEEEEEEvNT_6ParamsE,"ax",@progbits
	.align	128
.text._ZN7cutlass13device_kernelIN5flash19enable_sm80_to_sm89INS1_16FlashAttnFwdSm80INS1_25CollectiveMainloopFwdSm80ILi4ELi1ELb0EN4cute5tupleIJNS5_1CILi128EEENS7_ILi64EEES8_EEELi128ENS_6half_tEfNS_4arch4Sm80ELb0ELb0ELb1ELb1ELb1ELb1ELb1ELb0EEENS1_21CollectiveEpilogueFwdINS6_IJS8_S8_S9_EEENS6_IJNS7_ILi1EEESH_SH_EEESB_SD_Li128ELb1ELb1ELb0ELb0EEENS1_19SingleTileSchedulerILb1ELb0ELb1ELi128EEEEEEEEEvNT_6ParamsE:
        .type           _ZN7cutlass13device_kernelIN5flash19enable_sm80_to_sm89INS1_16FlashAttnFwdSm80INS1_25CollectiveMainloopFwdSm80ILi4ELi1ELb0EN4cute5tupleIJNS5_1CILi128EEENS7_ILi64EEES8_EEELi128ENS_6half_tEfNS_4arch4Sm80ELb0ELb0ELb1ELb1ELb1ELb1ELb1ELb0EEENS1_21CollectiveEpilogueFwdINS6_IJS8_S8_S9_EEENS6_IJNS7_ILi1EEESH_SH_EEESB_SD_Li128ELb1ELb1ELb0ELb0EEENS1_19SingleTileSchedulerILb1ELb0ELb1ELi128EEEEEEEEEvNT_6ParamsE,@function
        .size           _ZN7cutlass13device_kernelIN5flash19enable_sm80_to_sm89INS1_16FlashAttnFwdSm80INS1_25CollectiveMainloopFwdSm80ILi4ELi1ELb0EN4cute5tupleIJNS5_1CILi128EEENS7_ILi64EEES8_EEELi128ENS_6half_tEfNS_4arch4Sm80ELb0ELb0ELb1ELb1ELb1ELb1ELb1ELb0EEENS1_21CollectiveEpilogueFwdINS6_IJS8_S8_S9_EEENS6_IJNS7_ILi1EEESH_SH_EEESB_SD_Li128ELb1ELb1ELb0ELb0EEENS1_19SingleTileSchedulerILb1ELb0ELb1ELi128EEEEEEEEEvNT_6ParamsE,(.L_x_29 - _ZN7cutlass13device_kernelIN5flash19enable_sm80_to_sm89INS1_16FlashAttnFwdSm80INS1_25CollectiveMainloopFwdSm80ILi4ELi1ELb0EN4cute5tupleIJNS5_1CILi128EEENS7_ILi64EEES8_EEELi128ENS_6half_tEfNS_4arch4Sm80ELb0ELb0ELb1ELb1ELb1ELb1ELb1ELb0EEENS1_21CollectiveEpilogueFwdINS6_IJS8_S8_S9_EEENS6_IJNS7_ILi1EEESH_SH_EEESB_SD_Li128ELb1ELb1ELb0ELb0EEENS1_19SingleTileSchedulerILb1ELb0ELb1ELi128EEEEEEEEEvNT_6ParamsE)
        .other          _ZN7cutlass13device_kernelIN5flash19enable_sm80_to_sm89INS1_16FlashAttnFwdSm80INS1_25CollectiveMainloopFwdSm80ILi4ELi1ELb0EN4cute5tupleIJNS5_1CILi128EEENS7_ILi64EEES8_EEELi128ENS_6half_tEfNS_4arch4Sm80ELb0ELb0ELb1ELb1ELb1ELb1ELb1ELb0EEENS1_21CollectiveEpilogueFwdINS6_IJS8_S8_S9_EEENS6_IJNS7_ILi1EEESH_SH_EEESB_SD_Li128ELb1ELb1ELb0ELb0EEENS1_19SingleTileSchedulerILb1ELb0ELb1ELi128EEEEEEEEEvNT_6ParamsE,@"STO_CUDA_ENTRY STV_DEFAULT"
_ZN7cutlass13device_kernelIN5flash19enable_sm80_to_sm89INS1_16FlashAttnFwdSm80INS1_25CollectiveMainloopFwdSm80ILi4ELi1ELb0EN4cute5tupleIJNS5_1CILi128EEENS7_ILi64EEES8_EEELi128ENS_6half_tEfNS_4arch4Sm80ELb0ELb0ELb1ELb1ELb1ELb1ELb1ELb0EEENS1_21CollectiveEpilogueFwdINS6_IJS8_S8_S9_EEENS6_IJNS7_ILi1EEESH_SH_EEESB_SD_Li128ELb1ELb1ELb0ELb0EEENS1_19SingleTileSchedulerILb1ELb0ELb1ELi128EEEEEEEEEvNT_6ParamsE:
[----:B------:R-:W-:Y:S01]  /*0000*/  LDC R1, c[0x0][0x28] ;  /* 0x00000a00ff017b82 */ /* 0x000fe20000000800 */
[----:B------:R-:W-:Y:S05]  /*0010*/  EXIT ;  /* 0x000000000000794d */ /* 0x000fea0003800000 */
.L_x_11:
        /* <DEDUP_REMOVED lines=14> */
.L_x_29:


//--------------------- .text._ZN7cutlass13device_kernelIN5flash19enable_sm80_to_sm89INS1_16FlashAttnFwdSm80INS1_25CollectiveMainloopFwdSm80ILi4ELi1ELb0EN4cute5tupleIJNS5_1CILi128EEENS7_ILi48EEES8_EEELi128ENS_6half_tEfNS_4arch4Sm80ELb0ELb1ELb1ELb0ELb1ELb0ELb1ELb0EEENS1_21CollectiveEpilogueFwdINS6_IJS8_S8_S9_EEENS6_IJNS7_ILi1EEESH_SH_EEESB_SD_Li128ELb0ELb1ELb0ELb0EEENS1_19SingleTileSchedulerILb0ELb0ELb1ELi128EEEEEEEEEvNT_6ParamsE --------------------------
	.section	.text._ZN7cutlass13device_kernelIN5flash19enable_sm80_to_sm89INS1_16FlashAttnFwdSm80INS1_25CollectiveMainloopFwdSm80ILi4ELi1ELb0EN4cute5tupleIJNS5_1CILi128EEENS7_ILi48EEES8_EEELi128ENS_6half_tEfNS_4arch4Sm80ELb0ELb1ELb1ELb0ELb1ELb0ELb1ELb0EEENS1_21CollectiveEpilogueFwdINS6_IJS8_S8_S9_EEENS6_IJNS7_ILi1EEESH_SH_EEESB_SD_Li128ELb0ELb1ELb0ELb0EEENS1_19SingleTileSchedulerILb0ELb0ELb1ELi128EEEEEEEEEvNT_6ParamsE,"ax",@progbits
	.align	128
.text._ZN7cutlass13device_kernelIN5flash19enable_sm80_to_sm89INS1_16FlashAttnFwdSm80INS1_25CollectiveMainloopFwdSm80ILi4ELi1ELb0EN4cute5tupleIJNS5_1CILi128EEENS7_ILi48EEES8_EEELi128ENS_6half_tEfNS_4arch4Sm80ELb0ELb1ELb1ELb0ELb1ELb0ELb1ELb0EEENS1_21CollectiveEpilogueFwdINS6_IJS8_S8_S9_EEENS6_IJNS7_ILi1EEESH_SH_EEESB_SD_Li128ELb0ELb1ELb0ELb0EEENS1_19SingleTileSchedulerILb0ELb0ELb1ELi128EEEEEEEEEvNT_6ParamsE:
        .type           _ZN7cutlass13device_kernelIN5flash19enable_sm80_to_sm89INS1_16FlashAttnFwdSm80INS1_25CollectiveMainloopFwdSm80ILi4ELi1ELb0EN4cute5tupleIJNS5_1CILi128EEENS7_ILi48EEES8_EEELi128ENS_6half_tEfNS_4arch4Sm80ELb0ELb1ELb1ELb0ELb1ELb0ELb1ELb0EEENS1_21CollectiveEpilogueFwdINS6_IJS8_S8_S9_EEENS6_IJNS7_ILi1EEESH_SH_EEESB_SD_Li128ELb0ELb1ELb0ELb0EEENS1_19SingleTileSchedulerILb0ELb0ELb1ELi128EEEEEEEEEvNT_6ParamsE,@function
        .size           _ZN7cutlass13device_kernelIN5flash19enable_sm80_to_sm89INS1_16FlashAttnFwdSm80INS1_25CollectiveMainloopFwdSm80ILi4ELi1ELb0EN4cute5tupleIJNS5_1CILi128EEENS7_ILi48EEES8_EEELi128ENS_6half_tEfNS_4arch4Sm80ELb0ELb1ELb1ELb0ELb1ELb0ELb1ELb0EEENS1_21CollectiveEpilogueFwdINS6_IJS8_S8_S9_EEENS6_IJNS7_ILi1EEESH_SH_EEESB_SD_Li128ELb0ELb1ELb0ELb0EEENS1_19SingleTileSchedulerILb0ELb0ELb1ELi128EEEEEEEEEvNT_6ParamsE,(.L_x_30 - _ZN7cutlass13device_kernelIN5flash19enable_sm80_to_sm89INS1_16FlashAttnFwdSm80INS1_25CollectiveMainloopFwdSm80ILi4ELi1ELb0EN4cute5tupleIJNS5_1CILi128EEENS7_ILi48EEES8_EEELi128ENS_6half_tEfNS_4arch4Sm80ELb0ELb1ELb1ELb0ELb1ELb0ELb1ELb0EEENS1_21CollectiveEpilogueFwdINS6_IJS8_S8_S9_EEENS6_IJNS7_ILi1EEESH_SH_EEESB_SD_Li128ELb0ELb1ELb0ELb0EEENS1_19SingleTileSchedulerILb0ELb0ELb1ELi128EEEEEEEEEvNT_6ParamsE)
        .other          _ZN7cutlass13device_kernelIN5flash19enable_sm80_to_sm89INS1_16FlashAttnFwdSm80INS1_25CollectiveMainloopFwdSm80ILi4ELi1ELb0EN4cute5tupleIJNS5_1CILi128EEENS7_ILi48EEES8_EEELi128ENS_6half_tEfNS_4arch4Sm80ELb0ELb1ELb1ELb0ELb1ELb0ELb1ELb0EEENS1_21CollectiveEpilogueFwdINS6_IJS8_S8_S9_EEENS6_IJNS7_ILi1EEESH_SH_EEESB_SD_Li128ELb0ELb1ELb0ELb0EEENS1_19SingleTileSchedulerILb0ELb0ELb1ELi128EEEEEEEEEvNT_6ParamsE,@"STO_CUDA_ENTRY STV_DEFAULT"
_ZN7cutlass13device_kernelIN5flash19enable_sm80_to_sm89INS1_16FlashAttnFwdSm80INS1_25CollectiveMainloopFwdSm80ILi4ELi1ELb0EN4cute5tupleIJNS5_1CILi128EEENS7_ILi48EEES8_EEELi128ENS_6half_tEfNS_4arch4Sm80ELb0ELb1ELb1ELb0ELb1ELb0ELb1ELb0EEENS1_21CollectiveEpilogueFwdINS6_IJS8_S8_S9_EEENS6_IJNS7_ILi1EEESH_SH_EEESB_SD_Li128ELb0ELb1ELb0ELb0EEENS1_19SingleTileSchedulerILb0ELb0ELb1ELi128EEEEEEEEEvNT_6ParamsE:
[----:B------:R-:W-:Y:S01]  /*0000*/  LDC R1, c[0x0][0x28] ;  /* 0x00000a00ff017b82 */ /* 0x000fe20000000800 */
[----:B------:R-:W-:Y:S05]  /*0010*/  EXIT ;  /* 0x000000000000794d */ /* 0x000fea0003800000 */
.L_x_12:
        /* <DEDUP_REMOVED lines=14> */
.L_x_30:


//--------------------- .text._ZN7cutlass13device_kernelIN5flash19enable_sm80_to_sm89INS1_16FlashAttnFwdSm80INS1_25CollectiveMainloopFwdSm80ILi4ELi1ELb0EN4cute5tupleIJNS5_1CILi128EEENS7_ILi48EEES8_EEELi128ENS_6half_tEfNS_4arch4Sm80ELb0ELb1ELb1ELb1ELb1ELb0ELb1ELb0EEENS1_21CollectiveEpilogueFwdINS6_IJS8_S8_S9_EEENS6_IJNS7_ILi1EEESH_SH_EEESB_SD_Li128ELb1ELb1ELb0ELb0EEENS1_19SingleTileSchedulerILb1ELb0ELb1ELi128EEEEEEEEEvNT_6ParamsE --------------------------
	.section	.text._ZN7cutlass13device_kernelIN5flash19enable_sm80_to_sm89INS1_16FlashAttnFwdSm80INS1_25CollectiveMainloopFwdSm80ILi4ELi1ELb0EN4cute5tupleIJNS5_1CILi128EEENS7_ILi48EEES8_EEELi128ENS_6half_tEfNS_4arch4Sm80ELb0ELb1ELb1ELb1ELb1ELb0ELb1ELb0EEENS1_21CollectiveEpilogueFwdINS6_IJS8_S8_S9_EEENS6_IJNS7_ILi1EEESH_SH_EEESB_SD_Li128ELb1ELb1ELb0ELb0EEENS1_19SingleTileSchedulerILb1ELb0ELb1ELi128EEEEEEEEEvNT_6ParamsE,"ax",@progbits
	.align	128
.text._ZN7cutlass13device_kernelIN5flash19enable_sm80_to_sm89INS1_16FlashAttnFwdSm80INS1_25CollectiveMainloopFwdSm80ILi4ELi1ELb0EN4cute5tupleIJNS5_1CILi128EEENS7_ILi48EEES8_EEELi128ENS_6half_tEfNS_4arch4Sm80ELb0ELb1ELb1ELb1ELb1ELb0ELb1ELb0EEENS1_21CollectiveEpilogueFwdINS6_IJS8_S8_S9_EEENS6_IJNS7_ILi1EEESH_SH_EEESB_SD_Li128ELb1ELb1ELb0ELb0EEENS1_19SingleTileSchedulerILb1ELb0ELb1ELi128EEEEEEEEEvNT_6ParamsE:
        .type           _ZN7cutlass13device_kernelIN5flash19enable_sm80_to_sm89INS1_16FlashAttnFwdSm80INS1_25CollectiveMainloopFwdSm80ILi4ELi1ELb0EN4cute5tupleIJNS5_1CILi128EEENS7_ILi48EEES8_EEELi128ENS_6half_tEfNS_4arch4Sm80ELb0ELb1ELb1ELb1ELb1ELb0ELb1ELb0EEENS1_21CollectiveEpilogueFwdINS6_IJS8_S8_S9_EEENS6_IJNS7_ILi1EEESH_SH_EEESB_SD_Li128ELb1ELb1ELb0ELb0EEENS1_19SingleTileSchedulerILb1ELb0ELb1ELi128EEEEEEEEEvNT_6ParamsE,@function
        .size           _ZN7cutlass13device_kernelIN5flash19enable_sm80_to_sm89INS1_16FlashAttnFwdSm80INS1_25CollectiveMainloopFwdSm80ILi4ELi1ELb0EN4cute5tupleIJNS5_1CILi128EEENS7_ILi48EEES8_EEELi128ENS_6half_tEfNS_4arch4Sm80ELb0ELb1ELb1ELb1ELb1ELb0ELb1ELb0EEENS1_21CollectiveEpilogueFwdINS6_IJS8_S8_S9_EEENS6_IJNS7_ILi1EEESH_SH_EEESB_SD_Li128ELb1ELb1ELb0ELb0EEENS1_19SingleTileSchedulerILb1ELb0ELb1ELi128EEEEEEEEEvNT_6ParamsE,(.L_x_31 - _ZN7cutlass13device_kernelIN5flash19enable_sm80_to_sm89INS1_16FlashAttnFwdSm80INS1_25CollectiveMainloopFwdSm80ILi4ELi1ELb0EN4cute5tupleIJNS5_1CILi128EEENS7_ILi48EEES8_EEELi128ENS_6half_tEfNS_4arch4Sm80ELb0ELb1ELb1ELb1ELb1ELb0ELb1ELb0EEENS1_21CollectiveEpilogueFwdINS6_IJS8_S8_S9_EEENS6_IJNS7_ILi1EEESH_SH_EEESB_SD_Li128ELb1ELb1ELb0ELb0EEENS1_19SingleTileSchedulerILb1ELb0ELb1ELi128EEEEEEEEEvNT_6ParamsE)
        .other          _ZN7cutlass13device_kernelIN5flash19enable_sm80_to_sm89INS1_16FlashAttnFwdSm80INS1_25CollectiveMainloopFwdSm80ILi4ELi1ELb0EN4cute5tupleIJNS5_1CILi128EEENS7_ILi48EEES8_EEELi128ENS_6half_tEfNS_4arch4Sm80ELb0ELb1ELb1ELb1ELb1ELb0ELb1ELb0EEENS1_21CollectiveEpilogueFwdINS6_IJS8_S8_S9_EEENS6_IJNS7_ILi1EEESH_SH_EEESB_SD_Li128ELb1ELb1ELb0ELb0EEENS1_19SingleTileSchedulerILb1ELb0ELb1ELi128EEEEEEEEEvNT_6ParamsE,@"STO_CUDA_ENTRY STV_DEFAULT"
_ZN7cutlass13device_kernelIN5flash19enable_sm80_to_sm89INS1_16FlashAttnFwdSm80INS1_25CollectiveMainloopFwdSm80ILi4ELi1ELb0EN4cute5tupleIJNS5_1CILi128EEENS7_ILi48EEES8_EEELi128ENS_6half_tEfNS_4arch4Sm80ELb0ELb1ELb1ELb1ELb1ELb0ELb1ELb0EEENS1_21CollectiveEpilogueFwdINS6_IJS8_S8_S9_EEENS6_IJNS7_ILi1EEESH_SH_EEESB_SD_Li128ELb1ELb1ELb0ELb0EEENS1_19SingleTileSchedulerILb1ELb0ELb1ELi128EEEEEEEEEvNT_6ParamsE:
[----:B------:R-:W-:Y:S01]  /*0000*/  LDC R1, c[0x0][0x28] ;  /* 0x00000a00ff017b82 */ /* 0x000fe20000000800 */
[----:B------:R-:W-:Y:S05]  /*0010*/  EXIT ;  /* 0x000000000000794d */ /* 0x000fea0003800000 */
.L_x_13:
        /* <DEDUP_REMOVED lines=14> */
.L_x_31:


//--------------------- .text._ZN7cutlass13device_kernelIN5flash19enable_sm80_to_sm89INS1_16FlashAttnFwdSm80INS1_25CollectiveMainloopFwdSm80ILi4ELi1ELb0EN4cute5tupleIJNS5_1CILi128EEENS7_ILi48EEES8_EEELi128ENS_6half_tEfNS_4arch4Sm80ELb0ELb1ELb1ELb1ELb1ELb1ELb1ELb0EEENS1_21CollectiveEpilogueFwdINS6_IJS8_S8_S9_EEENS6_IJNS7_ILi1EEESH_SH_EEESB_SD_Li128ELb1ELb1ELb0ELb0EEENS1_19SingleTileSchedulerILb1ELb0ELb1ELi128EEEEEEEEEvNT_6ParamsE --------------------------
	.section	.text._ZN7cutlass13device_kernelIN5flash19enable_sm80_to_sm89INS1_16FlashAttnFwdSm80INS1_25CollectiveMainloopFwdSm80ILi4ELi1ELb0EN4cute5tupleIJNS5_1CILi128EEENS7_ILi48EEES8_EEELi128ENS_6half_tEfNS_4arch4Sm80ELb0ELb1ELb1ELb1ELb1ELb1ELb1ELb0EEENS1_21CollectiveEpilogueFwdINS6_IJS8_S8_S9_EEENS6_IJNS7_ILi1EEESH_SH_EEESB_SD_Li128ELb1ELb1ELb0ELb0EEENS1_19SingleTileSchedulerILb1ELb0ELb1ELi128EEEEEEEEEvNT_6ParamsE,"ax",@progbits
	.align	128
.text._ZN7cutlass13device_kernelIN5flash19enable_sm80_to_sm89INS1_16FlashAttnFwdSm80INS1_25CollectiveMainloopFwdSm80ILi4ELi1ELb0EN4cute5tupleIJNS5_1CILi128EEENS7_ILi48EEES8_EEELi128ENS_6half_tEfNS_4arch4Sm80ELb0ELb1ELb1ELb1ELb1ELb1ELb1ELb0EEENS1_21CollectiveEpilogueFwdINS6_IJS8_S8_S9_EEENS6_IJNS7_ILi1EEESH_SH_EEESB_SD_Li128ELb1ELb1ELb0ELb0EEENS1_19SingleTileSchedulerILb1ELb0ELb1ELi128EEEEEEEEEvNT_6ParamsE:
        .type           _ZN7cutlass13device_kernelIN5flash19enable_sm80_to_sm89INS1_16FlashAttnFwdSm80INS1_25CollectiveMainloopFwdSm80ILi4ELi1ELb0EN4cute5tupleIJNS5_1CILi128EEENS7_ILi48EEES8_EEELi128ENS_6half_tEfNS_4arch4Sm80ELb0ELb1ELb1ELb1ELb1ELb1ELb1ELb0EEENS1_21CollectiveEpilogueFwdINS6_IJS8_S8_S9_EEENS6_IJNS7_ILi1EEESH_SH_EEESB_SD_Li128ELb1ELb1ELb0ELb0EEENS1_19SingleTileSchedulerILb1ELb0ELb1ELi128EEEEEEEEEvNT_6ParamsE,@function
        .size           _ZN7cutlass13device_kernelIN5flash19enable_sm80_to_sm89INS1_16FlashAttnFwdSm80INS1_25CollectiveMainloopFwdSm80ILi4ELi1ELb0EN4cute5tupleIJNS5_1CILi128EEENS7_ILi48EEES8_EEELi128ENS_6half_tEfNS_4arch4Sm80ELb0ELb1ELb1ELb1ELb1ELb1ELb1ELb0EEENS1_21CollectiveEpilogueFwdINS6_IJS8_S8_S9_EEENS6_IJNS7_ILi1EEESH_SH_EEESB_SD_Li128ELb1ELb1ELb0ELb0EEENS1_19SingleTileSchedulerILb1ELb0ELb1ELi128EEEEEEEEEvNT_6ParamsE,(.L_x_32 - _ZN7cutlass13device_kernelIN5flash19enable_sm80_to_sm89INS1_16FlashAttnFwdSm80INS1_25CollectiveMainloopFwdSm80ILi4ELi1ELb0EN4cute5tupleIJNS5_1CILi128EEENS7_ILi48EEES8_EEELi128ENS_6half_tEfNS_4arch4Sm80ELb0ELb1ELb1ELb1ELb1ELb1ELb1ELb0EEENS1_21CollectiveEpilogueFwdINS6_IJS8_S8_S9_EEENS6_IJNS7_ILi1EEESH_SH_EEESB_SD_Li128ELb1ELb1ELb0ELb0EEENS1_19SingleTileSchedulerILb1ELb0ELb1ELi128EEEEEEEEEvNT_6ParamsE)
        .other          _ZN7cutlass13device_kernelIN5flash19enable_sm80_to_sm89INS1_16FlashAttnFwdSm80INS1_25CollectiveMainloopFwdSm80ILi4ELi1ELb0EN4cute5tupleIJNS5_1CILi128EEENS7_ILi48EEES8_EEELi128ENS_6half_tEfNS_4arch4Sm80ELb0ELb1ELb1ELb1ELb1ELb1ELb1ELb0EEENS1_21CollectiveEpilogueFwdINS6_IJS8_S8_S9_EEENS6_IJNS7_ILi1EEESH_SH_EEESB_SD_Li128ELb1ELb1ELb0ELb0EEENS1_19SingleTileSchedulerILb1ELb0ELb1ELi128EEEEEEEEEvNT_6ParamsE,@"STO_CUDA_ENTRY STV_DEFAULT"
_ZN7cutlass13device_kernelIN5flash19enable_sm80_to_sm89INS1_16FlashAttnFwdSm80INS1_25CollectiveMainloopFwdSm80ILi4ELi1ELb0EN4cute5tupleIJNS5_1CILi128EEENS7_ILi48EEES8_EEELi128ENS_6half_tEfNS_4arch4Sm80ELb0ELb1ELb1ELb1ELb1ELb1ELb1ELb0EEENS1_21CollectiveEpilogueFwdINS6_IJS8_S8_S9_EEENS6_IJNS7_ILi1EEESH_SH_EEESB_SD_Li128ELb1ELb1ELb0ELb0EEENS1_19SingleTileSchedulerILb1ELb0ELb1ELi128EEEEEEEEEvNT_6ParamsE:
[----:B------:R-:W-:Y:S01]  /*0000*/  LDC R1, c[0x0][0x28] ;  /* 0x00000a00ff017b82 */ /* 0x000fe20000000800 */
[----:B------:R-:W-:Y:S05]  /*0010*/  EXIT ;  /* 0x000000000000794d */ /* 0x000fea0003800000 */
.L_x_14:
        /* <DEDUP_REMOVED lines=14> */
.L_x_32:


//--------------------- .text._ZN7cutlass13device_kernelIN5flash19enable_sm80_to_sm89INS1_16FlashAttnFwdSm80INS1_25CollectiveMainloopFwdSm80ILi4ELi1ELb0EN4cute5tupleIJNS5_1CILi128EEENS7_ILi64EEES8_EEELi128ENS_6half_tEfNS_4arch4Sm80ELb1ELb0ELb1ELb0ELb1ELb0ELb1ELb0EEENS1_21CollectiveEpilogueFwdINS6_IJS8_S8_S9_EEENS6_IJNS7_ILi1EEESH_SH_EEESB_SD_Li128ELb0ELb1ELb0ELb0EEENS1_30DynamicPersistentTileSchedulerILi128ELi128ELb0ELb1ELb0EEEEEEEEEvNT_6ParamsE --------------------------
	.section	.text._ZN7cutlass13device_kernelIN5flash19enable_sm80_to_sm89INS1_16FlashAttnFwdSm80INS1_25CollectiveMainloopFwdSm80ILi4ELi1ELb0EN4cute5tupleIJNS5_1CILi128EEENS7_ILi64EEES8_EEELi128ENS_6half_tEfNS_4arch4Sm80ELb1ELb0ELb1ELb0ELb1ELb0ELb1ELb0EEENS1_21CollectiveEpilogueFwdINS6_IJS8_S8_S9_EEENS6_IJNS7_ILi1EEESH_SH_EEESB_SD_Li128ELb0ELb1ELb0ELb0EEENS1_30DynamicPersistentTileSchedulerILi128ELi128ELb0ELb1ELb0EEEEEEEEEvNT_6ParamsE,"ax",@progbits
	.align	128
.text._ZN7cutlass13device_kernelIN5flash19enable_sm80_to_sm89INS1_16FlashAttnFwdSm80INS1_25CollectiveMainloopFwdSm80ILi4ELi1ELb0EN4cute5tupleIJNS5_1CILi128EEENS7_ILi64EEES8_EEELi128ENS_6half_tEfNS_4arch4Sm80ELb1ELb0ELb1ELb0ELb1ELb0ELb1ELb0EEENS1_21CollectiveEpilogueFwdINS6_IJS8_S8_S9_EEENS6_IJNS7_ILi1EEESH_SH_EEESB_SD_Li128ELb0ELb1ELb0ELb0EEENS1_30DynamicPersistentTileSchedulerILi128ELi128ELb0ELb1ELb0EEEEEEEEEvNT_6ParamsE:
        .type           _ZN7cutlass13device_kernelIN5flash19enable_sm80_to_sm89INS1_16FlashAttnFwdSm80INS1_25CollectiveMainloopFwdSm80ILi4ELi1ELb0EN4cute5tupleIJNS5_1CILi128EEENS7_ILi64EEES8_EEELi128ENS_6half_tEfNS_4arch4Sm80ELb1ELb0ELb1ELb0ELb1ELb0ELb1ELb0EEENS1_21CollectiveEpilogueFwdINS6_IJS8_S8_S9_EEENS6_IJNS7_ILi1EEESH_SH_EEESB_SD_Li128ELb0ELb1ELb0ELb0EEENS1_30DynamicPersistentTileSchedulerILi128ELi128ELb0ELb1ELb0EEEEEEEEEvNT_6ParamsE,@function
        .size           _ZN7cutlass13device_kernelIN5flash19enable_sm80_to_sm89INS1_16FlashAttnFwdSm80INS1_25CollectiveMainloopFwdSm80ILi4ELi1ELb0EN4cute5tupleIJNS5_1CILi128EEENS7_ILi64EEES8_EEELi128ENS_6half_tEfNS_4arch4Sm80ELb1ELb0ELb1ELb0ELb1ELb0ELb1ELb0EEENS1_21CollectiveEpilogueFwdINS6_IJS8_S8_S9_EEENS6_IJNS7_ILi1EEESH_SH_EEESB_SD_Li128ELb0ELb1ELb0ELb0EEENS1_30DynamicPersistentTileSchedulerILi128ELi128ELb0ELb1ELb0EEEEEEEEEvNT_6ParamsE,(.L_x_33 - _ZN7cutlass13device_kernelIN5flash19enable_sm80_to_sm89INS1_16FlashAttnFwdSm80INS1_25CollectiveMainloopFwdSm80ILi4ELi1ELb0EN4cute5tupleIJNS5_1CILi128EEENS7_ILi64EEES8_EEELi128ENS_6half_tEfNS_4arch4Sm80ELb1ELb0ELb1ELb0ELb1ELb0ELb1ELb0EEENS1_21CollectiveEpilogueFwdINS6_IJS8_S8_S9_EEENS6_IJNS7_ILi1EEESH_SH_EEESB_SD_Li128ELb0ELb1ELb0ELb0EEENS1_30DynamicPersistentTileSchedulerILi128ELi128ELb0ELb1ELb0EEEEEEEEEvNT_6ParamsE)
        .other          _ZN7cutlass13device_kernelIN5flash19enable_sm80_to_sm89INS1_16FlashAttnFwdSm80INS1_25CollectiveMainloopFwdSm80ILi4ELi1ELb0EN4cute5tupleIJNS5_1CILi128EEENS7_ILi64EEES8_EEELi128ENS_6half_tEfNS_4arch4Sm80ELb1ELb0ELb1ELb0ELb1ELb0ELb1ELb0EEENS1_21CollectiveEpilogueFwdINS6_IJS8_S8_S9_EEENS6_IJNS7_ILi1EEESH_SH_EEESB_SD_Li128ELb0ELb1ELb0ELb0EEENS1_30DynamicPersistentTileSchedulerILi128ELi128ELb0ELb1ELb0EEEEEEEEEvNT_6ParamsE,@"STO_CUDA_ENTRY STV_DEFAULT"
_ZN7cutlass13device_kernelIN5flash19enable_sm80_to_sm89INS1_16FlashAttnFwdSm80INS1_25CollectiveMainloopFwdSm80ILi4ELi1ELb0EN4cute5tupleIJNS5_1CILi128EEENS7_ILi64EEES8_EEELi128ENS_6half_tEfNS_4arch4Sm80ELb1ELb0ELb1ELb0ELb1ELb0ELb1ELb0EEENS1_21CollectiveEpilogueFwdINS6_IJS8_S8_S9_EEENS6_IJNS7_ILi1EEESH_SH_EEESB_SD_Li128ELb0ELb1ELb0ELb0EEENS1_30DynamicPersistentTileSchedulerILi128ELi128ELb0ELb1ELb0EEEEEEEEEvNT_6ParamsE:
[----:B------:R-:W-:Y:S01]  /*0000*/  LDC R1, c[0x0][0x28] ;  /* 0x00000a00ff017b82 */ /* 0x000fe20000000800 */
[----:B------:R-:W-:Y:S05]  /*0010*/  EXIT ;  /* 0x000000000000794d */ /* 0x000fea0003800000 */
.L_x_15:
        /* <DEDUP_REMOVED lines=14> */
.L_x_33:


//--------------------- .text._ZN7cutlass13device_kernelIN5flash19enable_sm80_to_sm89INS1_16FlashAttnFwdSm80INS1_25CollectiveMainloopFwdSm80ILi4ELi1ELb0EN4cute5tupleIJNS5_1CILi128EEENS7_ILi64EEES8_EEELi128ENS_6half_tEfNS_4arch4Sm80ELb1ELb0ELb1ELb1ELb1ELb0ELb1ELb0EEENS1_21CollectiveEpilogueFwdINS6_IJS8_S8_S9_EEENS6_IJNS7_ILi1EEESH_SH_EEESB_SD_Li128ELb1ELb1ELb0ELb0EEENS1_19SingleTileSchedulerILb1ELb0ELb1ELi128EEEEEEEEEvNT_6ParamsE --------------------------
	.section	.text._ZN7cutlass13device_kernelIN5flash19enable_sm80_to_sm89INS1_16FlashAttnFwdSm80INS1_25CollectiveMainloopFwdSm80ILi4ELi1ELb0EN4cute5tupleIJNS5_1CILi128EEENS7_ILi64EEES8_EEELi128ENS_6half_tEfNS_4arch4Sm80ELb1ELb0ELb1ELb1ELb1ELb0ELb1ELb0EEENS1_21CollectiveEpilogueFwdINS6_IJS8_S8_S9_EEENS6_IJNS7_ILi1EEESH_SH_EEESB_SD_Li128ELb1ELb1ELb0ELb0EEENS1_19SingleTileSchedulerILb1ELb0ELb1ELi128EEEEEEEEEvNT_6ParamsE,"ax",@progbits
	.align	128
.text._ZN7cutlass13device_kernelIN5flash19enable_sm80_to_sm89INS1_16FlashAttnFwdSm80INS1_25CollectiveMainloopFwdSm80ILi4ELi1ELb0EN4cute5tupleIJNS5_1CILi128EEENS7_ILi64EEES8_EEELi128ENS_6half_tEfNS_4arch4Sm80ELb1ELb0ELb1ELb1ELb1ELb0ELb1ELb0EEENS1_21CollectiveEpilogueFwdINS6_IJS8_S8_S9_EEENS6_IJNS7_ILi1EEESH_SH_EEESB_SD_Li128ELb1ELb1ELb0ELb0EEENS1_19SingleTileSchedulerILb1ELb0ELb1ELi128EEEEEEEEEvNT_6ParamsE:
        .type           _ZN7cutlass13device_kernelIN5flash19enable_sm80_to_sm89INS1_16FlashAttnFwdSm80INS1_25CollectiveMainloopFwdSm80ILi4ELi1ELb0EN4cute5tupleIJNS5_1CILi128EEENS7_ILi64EEES8_EEELi128ENS_6half_tEfNS_4arch4Sm80ELb1ELb0ELb1ELb1ELb1ELb0ELb1ELb0EEENS1_21CollectiveEpilogueFwdINS6_IJS8_S8_S9_EEENS6_IJNS7_ILi1EEESH_SH_EEESB_SD_Li128ELb1ELb1ELb0ELb0EEENS1_19SingleTileSchedulerILb1ELb0ELb1ELi128EEEEEEEEEvNT_6ParamsE,@function
        .size           _ZN7cutlass13device_kernelIN5flash19enable_sm80_to_sm89INS1_16FlashAttnFwdSm80INS1_25CollectiveMainloopFwdSm80ILi4ELi1ELb0EN4cute5tupleIJNS5_1CILi128EEENS7_ILi64EEES8_EEELi128ENS_6half_tEfNS_4arch4Sm80ELb1ELb0ELb1ELb1ELb1ELb0ELb1ELb0EEENS1_21CollectiveEpilogueFwdINS6_IJS8_S8_S9_EEENS6_IJNS7_ILi1EEESH_SH_EEESB_SD_Li128ELb1ELb1ELb0ELb0EEENS1_19SingleTileSchedulerILb1ELb0ELb1ELi128EEEEEEEEEvNT_6ParamsE,(.L_x_34 - _ZN7cutlass13device_kernelIN5flash19enable_sm80_to_sm89INS1_16FlashAttnFwdSm80INS1_25CollectiveMainloopFwdSm80ILi4ELi1ELb0EN4cute5tupleIJNS5_1CILi128EEENS7_ILi64EEES8_EEELi128ENS_6half_tEfNS_4arch4Sm80ELb1ELb0ELb1ELb1ELb1ELb0ELb1ELb0EEENS1_21CollectiveEpilogueFwdINS6_IJS8_S8_S9_EEENS6_IJNS7_ILi1EEESH_SH_EEESB_SD_Li128ELb1ELb1ELb0ELb0EEENS1_19SingleTileSchedulerILb1ELb0ELb1ELi128EEEEEEEEEvNT_6ParamsE)
        .other          _ZN7cutlass13device_kernelIN5flash19enable_sm80_to_sm89INS1_16FlashAttnFwdSm80INS1_25CollectiveMainloopFwdSm80ILi4ELi1ELb0EN4cute5tupleIJNS5_1CILi128EEENS7_ILi64EEES8_EEELi128ENS_6half_tEfNS_4arch4Sm80ELb1ELb0ELb1ELb1ELb1ELb0ELb1ELb0EEENS1_21CollectiveEpilogueFwdINS6_IJS8_S8_S9_EEENS6_IJNS7_ILi1EEESH_SH_EEESB_SD_Li128ELb1ELb1ELb0ELb0EEENS1_19SingleTileSchedulerILb1ELb0ELb1ELi128EEEEEEEEEvNT_6ParamsE,@"STO_CUDA_ENTRY STV_DEFAULT"
_ZN7cutlass13device_kernelIN5flash19enable_sm80_to_sm89INS1_16FlashAttnFwdSm80INS1_25CollectiveMainloopFwdSm80ILi4ELi1ELb0EN4cute5tupleIJNS5_1CILi128EEENS7_ILi64EEES8_EEELi128ENS_6half_tEfNS_4arch4Sm80ELb1ELb0ELb1ELb1ELb1ELb0ELb1ELb0EEENS1_21CollectiveEpilogueFwdINS6_IJS8_S8_S9_EEENS6_IJNS7_ILi1EEESH_SH_EEESB_SD_Li128ELb1ELb1ELb0ELb0EEENS1_19SingleTileSchedulerILb1ELb0ELb1ELi128EEEEEEEEEvNT_6ParamsE:
[----:B------:R-:W-:Y:S01]  /*0000*/  LDC R1, c[0x0][0x28] ;  /* 0x00000a00ff017b82 */ /* 0x000fe20000000800 */
[----:B------:R-:W-:Y:S05]  /*0010*/  EXIT ;  /* 0x000000000000794d */ /* 0x000fea0003800000 */
.L_x_16:
        /* <DEDUP_REMOVED lines=14> */
.L_x_34:


//--------------------- .text._ZN7cutlass13device_kernelIN5flash19enable_sm80_to_sm89INS1_16FlashAttnFwdSm80INS1_25CollectiveMainloopFwdSm80ILi4ELi1ELb0EN4cute5tupleIJNS5_1CILi128EEENS7_ILi64EEES8_EEELi128ENS_6half_tEfNS_4arch4Sm80ELb1ELb0ELb1ELb1ELb1ELb1ELb1ELb0EEENS1_21CollectiveEpilogueFwdINS6_IJS8_S8_S9_EEENS6_IJNS7_ILi1EEESH_SH_EEESB_SD_Li128ELb1ELb1ELb0ELb0EEENS1_19SingleTileSchedulerILb1ELb0ELb1ELi128EEEEEEEEEvNT_6ParamsE --------------------------
	.section	.text._ZN7cutlass13device_kernelIN5flash19enable_sm80_to_sm89INS1_16FlashAttnFwdSm80INS1_25CollectiveMainloopFwdSm80ILi4ELi1ELb0EN4cute5tupleIJNS5_1CILi128EEENS7_ILi64EEES8_EEELi128ENS_6half_tEfNS_4arch4Sm80ELb1ELb0ELb1ELb1ELb1ELb1ELb1ELb0EEENS1_21CollectiveEpilogueFwdINS6_IJS8_S8_S9_EEENS6_IJNS7_ILi1EEESH_SH_EEESB_SD_Li128ELb1ELb1ELb0ELb0EEENS1_19SingleTileSchedulerILb1ELb0ELb1ELi128EEEEEEEEEvNT_6ParamsE,"ax",@progbits
	.align	128
.text._ZN7cutlass13device_kernelIN5flash19enable_sm80_to_sm89INS1_16FlashAttnFwdSm80INS1_25CollectiveMainloopFwdSm80ILi4ELi1ELb0EN4cute5tupleIJNS5_1CILi128EEENS7_ILi64EEES8_EEELi128ENS_6half_tEfNS_4arch4Sm80ELb1ELb0ELb1ELb1ELb1ELb1ELb1ELb0EEENS1_21CollectiveEpilogueFwdINS6_IJS8_S8_S9_EEENS6_IJNS7_ILi1EEESH_SH_EEESB_SD_Li128ELb1ELb1ELb0ELb0EEENS1_19SingleTileSchedulerILb1ELb0ELb1ELi128EEEEEEEEEvNT_6ParamsE:
        .type           _ZN7cutlass13device_kernelIN5flash19enable_sm80_to_sm89INS1_16FlashAttnFwdSm80INS1_25CollectiveMainloopFwdSm80ILi4ELi1ELb0EN4cute5tupleIJNS5_1CILi128EEENS7_ILi64EEES8_EEELi128ENS_6half_tEfNS_4arch4Sm80ELb1ELb0ELb1ELb1ELb1ELb1ELb1ELb0EEENS1_21CollectiveEpilogueFwdINS6_IJS8_S8_S9_EEENS6_IJNS7_ILi1EEESH_SH_EEESB_SD_Li128ELb1ELb1ELb0ELb0EEENS1_19SingleTileSchedulerILb1ELb0ELb1ELi128EEEEEEEEEvNT_6ParamsE,@function
        .size           _ZN7cutlass13device_kernelIN5flash19enable_sm80_to_sm89INS1_16FlashAttnFwdSm80INS1_25CollectiveMainloopFwdSm80ILi4ELi1ELb0EN4cute5tupleIJNS5_1CILi128EEENS7_ILi64EEES8_EEELi128ENS_6half_tEfNS_4arch4Sm80ELb1ELb0ELb1ELb1ELb1ELb1ELb1ELb0EEENS1_21CollectiveEpilogueFwdINS6_IJS8_S8_S9_EEENS6_IJNS7_ILi1EEESH_SH_EEESB_SD_Li128ELb1ELb1ELb0ELb0EEENS1_19SingleTileSchedulerILb1ELb0ELb1ELi128EEEEEEEEEvNT_6ParamsE,(.L_x_35 - _ZN7cutlass13device_kernelIN5flash19enable_sm80_to_sm89INS1_16FlashAttnFwdSm80INS1_25CollectiveMainloopFwdSm80ILi4ELi1ELb0EN4cute5tupleIJNS5_1CILi128EEENS7_ILi64EEES8_EEELi128ENS_6half_tEfNS_4arch4Sm80ELb1ELb0ELb1ELb1ELb1ELb1ELb1ELb0EEENS1_21CollectiveEpilogueFwdINS6_IJS8_S8_S9_EEENS6_IJNS7_ILi1EEESH_SH_EEESB_SD_Li128ELb1ELb1ELb0ELb0EEENS1_19SingleTileSchedulerILb1ELb0ELb1ELi128EEEEEEEEEvNT_6ParamsE)
        .other          _ZN7cutlass13device_kernelIN5flash19enable_sm80_to_sm89INS1_16FlashAttnFwdSm80INS1_25CollectiveMainloopFwdSm80ILi4ELi1ELb0EN4cute5tupleIJNS5_1CILi128EEENS7_ILi64EEES8_EEELi128ENS_6half_tEfNS_4arch4Sm80ELb1ELb0ELb1ELb1ELb1ELb1ELb1ELb0EEENS1_21CollectiveEpilogueFwdINS6_IJS8_S8_S9_EEENS6_IJNS7_ILi1EEESH_SH_EEESB_SD_Li128ELb1ELb1ELb0ELb0EEENS1_19SingleTileSchedulerILb1ELb0ELb1ELi128EEEEEEEEEvNT_6ParamsE,@"STO_CUDA_ENTRY STV_DEFAULT"
_ZN7cutlass13device_kernelIN5flash19enable_sm80_to_sm89INS1_16FlashAttnFwdSm80INS1_25CollectiveMainloopFwdSm80ILi4ELi1ELb0EN4cute5tupleIJNS5_1CILi128EEENS7_ILi64EEES8_EEELi128ENS_6half_tEfNS_4arch4Sm80ELb1ELb0ELb1ELb1ELb1ELb1ELb1ELb0EEENS1_21CollectiveEpilogueFwdINS6_IJS8_S8_S9_EEENS6_IJNS7_ILi1EEESH_SH_EEESB_SD_Li128ELb1ELb1ELb0ELb0EEENS1_19SingleTileSchedulerILb1ELb0ELb1ELi128EEEEEEEEEvNT_6ParamsE:
[----:B------:R-:W-:Y:S01]  /*0000*/  LDC R1, c[0x0][0x28] ;  /* 0x00000a00ff017b82 */ /* 0x000fe20000000800 */
[----:B------:R-:W-:Y:S05]  /*0010*/  EXIT ;  /* 0x000000000000794d */ /* 0x000fea0003800000 */
.L_x_17:
        /* <DEDUP_REMOVED lines=14> */
.L_x_35:


//--------------------- .nv.shared.reserved.0     --------------------------
	.section	.nv.shared.reserved.0,"aw",@nobits
	.weak		__nv_reservedSMEM_offset_0_alias
	.size		__nv_reservedSMEM_offset_0_alias, 0, 0
	.other		__nv_reservedSMEM_offset_0_alias,@"STO_CUDA_RESERVED_SHARED STV_DEFAULT"
__nv_reservedSMEM_offset_0_alias:
	.zero		0


//--------------------- .nv.global                --------------------------
	.section	.nv.global,"aw",@nobits
.nv.global:
	.type		_ZN80_INTERNAL_77ea243b_44_flash_fwd_hdim128_fp16_paged_softcap_sm80_cu_cf07d2ef_29524cute1_E,@object
	.size		_ZN80_INTERNAL_77ea243b_44_flash_fwd_hdim128_fp16_paged_softcap_sm80_cu_cf07d2ef_29524cute1_E,(_ZN80_INTERNAL_77ea243b_44_flash_fwd_hdim128_fp16_paged_softcap_sm80_cu_cf07d2ef_29524cuda3std3__45__cpo6cbeginE - _ZN80_INTERNAL_77ea243b_44_flash_fwd_hdim128_fp16_paged_softcap_sm80_cu_cf07d2ef_29524cute1_E)
_ZN80_INTERNAL_77ea243b_44_flash_fwd_hdim128_fp16_paged_softcap_sm80_cu_cf07d2ef_29524cute1_E:
	.zero		1
	.type		_ZN80_INTERNAL_77ea243b_44_flash_fwd_hdim128_fp16_paged_softcap_sm80_cu_cf07d2ef_29524cuda3std3__45__cpo6cbeginE,@object
	.size		_ZN80_INTERNAL_77ea243b_44_flash_fwd_hdim128_fp16_paged_softcap_sm80_cu_cf07d2ef_29524cuda3std3__45__cpo6cbeginE,(_ZN80_INTERNAL_77ea243b_44_flash_fwd_hdim128_fp16_paged_softcap_sm80_cu_cf07d2ef_29524cuda3std3__48in_placeE - _ZN80_INTERNAL_77ea243b_44_flash_fwd_hdim128_fp16_paged_softcap_sm80_cu_cf07d2ef_29524cuda3std3__45__cpo6cbeginE)
_ZN80_INTERNAL_77ea243b_44_flash_fwd_hdim128_fp16_paged_softcap_sm80_cu_cf07d2ef_29524cuda3std3__45__cpo6cbeginE:
	.zero		1
	.type		_ZN80_INTERNAL_77ea243b_44_flash_fwd_hdim128_fp16_paged_softcap_sm80_cu_cf07d2ef_29524cuda3std3__48in_placeE,@object
	.size		_ZN80_INTERNAL_77ea243b_44_flash_fwd_hdim128_fp16_paged_softcap_sm80_cu_cf07d2ef_29524cuda3std3__48in_placeE,(_ZN80_INTERNAL_77ea243b_44_flash_fwd_hdim128_fp16_paged_softcap_sm80_cu_cf07d2ef_29524cuda3std6ranges3__45__cpo9iter_moveE - _ZN80_INTERNAL_77ea243b_44_flash_fwd_hdim128_fp16_paged_softcap_sm80_cu_cf07d2ef_29524cuda3std3__48in_placeE)
_ZN80_INTERNAL_77ea243b_44_flash_fwd_hdim128_fp16_paged_softcap_sm80_cu_cf07d2ef_29524cuda3std3__48in_placeE:
	.zero		1
	.type		_ZN80_INTERNAL_77ea243b_44_flash_fwd_hdim128_fp16_paged_softcap_sm80_cu_cf07d2ef_29524cuda3std6ranges3__45__cpo9iter_moveE,@object
	.size		_ZN80_INTERNAL_77ea243b_44_flash_fwd_hdim128_fp16_paged_softcap_sm80_cu_cf07d2ef_29524cuda3std6ranges3__45__cpo9iter_moveE,(_ZN80_INTERNAL_77ea243b_44_flash_fwd_hdim128_fp16_paged_softcap_sm80_cu_cf07d2ef_29524cuda3std3__45__cpo5beginE - _ZN80_INTERNAL_77ea243b_44_flash_fwd_hdim128_fp16_paged_softcap_sm80_cu_cf07d2ef_29524cuda3std6ranges3__45__cpo9iter_moveE)
_ZN80_INTERNAL_77ea243b_44_flash_fwd_hdim128_fp16_paged_softcap_sm80_cu_cf07d2ef_29524cuda3std6ranges3__45__cpo9iter_moveE:
	.zero		1
	.type		_ZN80_INTERNAL_77ea243b_44_flash_fwd_hdim128_fp16_paged_softcap_sm80_cu_cf07d2ef_29524cuda3std3__45__cpo5beginE,@object
	.size		_ZN80_INTERNAL_77ea243b_44_flash_fwd_hdim128_fp16_paged_softcap_sm80_cu_cf07d2ef_29524cuda3std3__45__cpo5beginE,(_ZN80_INTERNAL_77ea243b_44_flash_fwd_hdim128_fp16_paged_softcap_sm80_cu_cf07d2ef_29524cuda3std3__482_GLOBAL__N__77ea243b_44_flash_fwd_hdim128_fp16_paged_softcap_sm80_cu_cf07d2ef_29526ignoreE - _ZN80_INTERNAL_77ea243b_44_flash_fwd_hdim128_fp16_paged_softcap_sm80_cu_cf07d2ef_29524cuda3std3__45__cpo5beginE)
_ZN80_INTERNAL_77ea243b_44_flash_fwd_hdim128_fp16_paged_softcap_sm80_cu_cf07d2ef_29524cuda3std3__45__cpo5beginE:
	.zero		1
	.type		_ZN80_INTERNAL_77ea243b_44_flash_fwd_hdim128_fp16_paged_softcap_sm80_cu_cf07d2ef_29524cuda3std3__482_GLOBAL__N__77ea243b_44_flash_fwd_hdim128_fp16_paged_softcap_sm80_cu_cf07d2ef_29526ignoreE,@object
	.size		_ZN80_INTERNAL_77ea243b_44_flash_fwd_hdim128_fp16_paged_softcap_sm80_cu_cf07d2ef_29524cuda3std3__482_GLOBAL__N__77ea243b_44_flash_fwd_hdim128_fp16_paged_softcap_sm80_cu_cf07d2ef_29526ignoreE,(_ZN80_INTERNAL_77ea243b_44_flash_fwd_hdim128_fp16_paged_softcap_sm80_cu_cf07d2ef_29524cute7productE - _ZN80_INTERNAL_77ea243b_44_flash_fwd_hdim128_fp16_paged_softcap_sm80_cu_cf07d2ef_29524cuda3std3__482_GLOBAL__N__77ea243b_44_flash_fwd_hdim128_fp16_paged_softcap_sm80_cu_cf07d2ef_29526ignoreE)
_ZN80_INTERNAL_77ea243b_44_flash_fwd_hdim128_fp16_paged_softcap_sm80_cu_cf07d2ef_29524cuda3std3__482_GLOBAL__N__77ea243b_44_flash_fwd_hdim128_fp16_paged_softcap_sm80_cu_cf07d2ef_29526ignoreE:
	.zero		1
	.type		_ZN80_INTERNAL_77ea243b_44_flash_fwd_hdim128_fp16_paged_softcap_sm80_cu_cf07d2ef_29524cute7productE,@object
	.size		_ZN80_INTERNAL_77ea243b_44_flash_fwd_hdim128_fp16_paged_softcap_sm80_cu_cf07d2ef_29524cute7productE,(_ZN80_INTERNAL_77ea243b_44_flash_fwd_hdim128_fp16_paged_softcap_sm80_cu_cf07d2ef_29524cuda3std3__45__cpo3endE - _ZN80_INTERNAL_77ea243b_44_flash_fwd_hdim128_fp16_paged_softcap_sm80_cu_cf07d2ef_29524cute7productE)
_ZN80_INTERNAL_77ea243b_44_flash_fwd_hdim128_fp16_paged_softcap_sm80_cu_cf07d2ef_29524cute7productE:
	.zero		1
	.type		_ZN80_INTERNAL_77ea243b_44_flash_fwd_hdim128_fp16_paged_softcap_sm80_cu_cf07d2ef_29524cuda3std3__45__cpo3endE,@object
	.size		_ZN80_INTERNAL_77ea243b_44_flash_fwd_hdim128_fp16_paged_softcap_sm80_cu_cf07d2ef_29524cuda3std3__45__cpo3endE,(_ZN80_INTERNAL_77ea243b_44_flash_fwd_hdim128_fp16_paged_softcap_sm80_cu_cf07d2ef_29524cuda3std3__419piecewise_constructE - _ZN80_INTERNAL_77ea243b_44_flash_fwd_hdim128_fp16_paged_softcap_sm80_cu_cf07d2ef_29524cuda3std3__45__cpo3endE)
_ZN80_INTERNAL_77ea243b_44_flash_fwd_hdim128_fp16_paged_softcap_sm80_cu_cf07d2ef_29524cuda3std3__45__cpo3endE:
	.zero		1
	.type		_ZN80_INTERNAL_77ea243b_44_flash_fwd_hdim128_fp16_paged_softcap_sm80_cu_cf07d2ef_29524cuda3std3__419piecewise_constructE,@object
	.size		_ZN80_INTERNAL_77ea243b_44_flash_fwd_hdim128_fp16_paged_softcap_sm80_cu_cf07d2ef_29524cuda3std3__419piecewise_constructE,(_ZN80_INTERNAL_77ea243b_44_flash_fwd_hdim128_fp16_paged_softcap_sm80_cu_cf07d2ef_29524cuda3std3__45__cpo4cendE - _ZN80_INTERNAL_77ea243b_44_flash_fwd_hdim128_fp16_paged_softcap_sm80_cu_cf07d2ef_29524cuda3std3__419piecewise_constructE)
_ZN80_INTERNAL_77ea243b_44_flash_fwd_hdim128_fp16_paged_softcap_sm80_cu_cf07d2ef_29524cuda3std3__419piecewise_constructE:
	.zero		1
	.type		_ZN80_INTERNAL_77ea243b_44_flash_fwd_hdim128_fp16_paged_softcap_sm80_cu_cf07d2ef_29524cuda3std3__45__cpo4cendE,@object
	.size		_ZN80_INTERNAL_77ea243b_44_flash_fwd_hdim128_fp16_paged_softcap_sm80_cu_cf07d2ef_29524cuda3std3__45__cpo4cendE,(_ZN80_INTERNAL_77ea243b_44_flash_fwd_hdim128_fp16_paged_softcap_sm80_cu_cf07d2ef_29524cuda3std6ranges3__45__cpo4swapE - _ZN80_INTERNAL_77ea243b_44_flash_fwd_hdim128_fp16_paged_softcap_sm80_cu_cf07d2ef_29524cuda3std3__45__cpo4cendE)
_ZN80_INTERNAL_77ea243b_44_flash_fwd_hdim128_fp16_paged_softcap_sm80_cu_cf07d2ef_29524cuda3std3__45__cpo4cendE:
	.zero		1
	.type		_ZN80_INTERNAL_77ea243b_44_flash_fwd_hdim128_fp16_paged_softcap_sm80_cu_cf07d2ef_29524cuda3std6ranges3__45__cpo4swapE,@object
	.size		_ZN80_INTERNAL_77ea243b_44_flash_fwd_hdim128_fp16_paged_softcap_sm80_cu_cf07d2ef_29524cuda3std6ranges3__45__cpo4swapE,(.L_7 - _ZN80_INTERNAL_77ea243b_44_flash_fwd_hdim128_fp16_paged_softcap_sm80_cu_cf07d2ef_29524cuda3std6ranges3__45__cpo4swapE)
_ZN80_INTERNAL_77ea243b_44_flash_fwd_hdim128_fp16_paged_softcap_sm80_cu_cf07d2ef_29524cuda3std6ranges3__45__cpo4swapE:
	.zero		1
.L_7:


//--------------------- .nv.constant0._ZN7cutlass13device_kernelIN5flash19enable_sm80_to_sm89INS1_16FlashAttnFwdSm80INS1_25CollectiveMainloopFwdSm80ILi8ELi1ELb1EN4cute5tupleIJNS5_1CILi128EEES8_S8_EEELi128ENS_6half_tEfNS_4arch4Sm80ELb0ELb0ELb1ELb0ELb1ELb0ELb1ELb0EEENS1_21CollectiveEpilogueFwdIS9_NS6_IJNS7_ILi1EEESF_SF_EEESA_SC_Li256ELb0ELb1ELb0ELb0EEENS1_19SingleTileSchedulerILb0ELb0ELb1ELi128EEEEEEEEEvNT_6ParamsE --------------------------
	.section	.nv.constant0._ZN7cutlass13device_kernelIN5flash19enable_sm80_to_sm89INS1_16FlashAttnFwdSm80INS1_25CollectiveMainloopFwdSm80ILi8ELi1ELb1EN4cute5tupleIJNS5_1CILi128EEES8_S8_EEELi128ENS_6half_tEfNS_4arch4Sm80ELb0ELb0ELb1ELb0ELb1ELb0ELb1ELb0EEENS1_21CollectiveEpilogueFwdIS9_NS6_IJNS7_ILi1EEESF_SF_EEESA_SC_Li256ELb0ELb1ELb0ELb0EEENS1_19SingleTileSchedulerILb0ELb0ELb1ELi128EEEEEEEEEvNT_6ParamsE,"a",@progbits
	.sectionflags	@""
	.align	4
.nv.constant0._ZN7cutlass13device_kernelIN5flash19enable_sm80_to_sm89INS1_16FlashAttnFwdSm80INS1_25CollectiveMainloopFwdSm80ILi8ELi1ELb1EN4cute5tupleIJNS5_1CILi128EEES8_S8_EEELi128ENS_6half_tEfNS_4arch4Sm80ELb0ELb0ELb1ELb0ELb1ELb0ELb1ELb0EEENS1_21CollectiveEpilogueFwdIS9_NS6_IJNS7_ILi1EEESF_SF_EEESA_SC_Li256ELb0ELb1ELb0ELb0EEENS1_19SingleTileSchedulerILb0ELb0ELb1ELi128EEEEEEEEEvNT_6ParamsE:
	.zero		1576


//--------------------- .nv.constant0._ZN7cutlass13device_kernelIN5flash19enable_sm80_to_sm89INS1_16FlashAttnFwdSm80INS1_25CollectiveMainloopFwdSm80ILi8ELi1ELb1EN4cute5tupleIJNS5_1CILi128EEES8_S8_EEELi128ENS_6half_tEfNS_4arch4Sm80ELb0ELb0ELb1ELb1ELb1ELb0ELb1ELb0EEENS1_21CollectiveEpilogueFwdIS9_NS6_IJNS7_ILi1EEESF_SF_EEESA_SC_Li256ELb1ELb1ELb0ELb0EEENS1_19SingleTileSchedulerILb1ELb0ELb1ELi128EEEEEEEEEvNT_6ParamsE --------------------------
	.section	.nv.constant0._ZN7cutlass13device_kernelIN5flash19enable_sm80_to_sm89INS1_16FlashAttnFwdSm80INS1_25CollectiveMainloopFwdSm80ILi8ELi1ELb1EN4cute5tupleIJNS5_1CILi128EEES8_S8_EEELi128ENS_6half_tEfNS_4arch4Sm80ELb0ELb0ELb1ELb1ELb1ELb0ELb1ELb0EEENS1_21CollectiveEpilogueFwdIS9_NS6_IJNS7_ILi1EEESF_SF_EEESA_SC_Li256ELb1ELb1ELb0ELb0EEENS1_19SingleTileSchedulerILb1ELb0ELb1ELi128EEEEEEEEEvNT_6ParamsE,"a",@progbits
	.sectionflags	@""
	.align	4
.nv.constant0._ZN7cutlass13device_kernelIN5flash19enable_sm80_to_sm89INS1_16FlashAttnFwdSm80INS1_25CollectiveMainloopFwdSm80ILi8ELi1ELb1EN4cute5tupleIJNS5_1CILi128EEES8_S8_EEELi128ENS_6half_tEfNS_4arch4Sm80ELb0ELb0ELb1ELb1ELb1ELb0ELb1ELb0EEENS1_21CollectiveEpilogueFwdIS9_NS6_IJNS7_ILi1EEESF_SF_EEESA_SC_Li256ELb1ELb1ELb0ELb0EEENS1_19SingleTileSchedulerILb1ELb0ELb1ELi128EEEEEEEEEvNT_6ParamsE:
	.zero		1576


//--------------------- .nv.constant0._ZN7cutlass13device_kernelIN5flash19enable_sm80_to_sm89INS1_16FlashAttnFwdSm80INS1_25CollectiveMainloopFwdSm80ILi8ELi1ELb1EN4cute5tupleIJNS5_1CILi128EEES8_S8_EEELi128ENS_6half_tEfNS_4arch4Sm80ELb0ELb0ELb1ELb1ELb1ELb1ELb1ELb0EEENS1_21CollectiveEpilogueFwdIS9_NS6_IJNS7_ILi1EEESF_SF_EEESA_SC_Li256ELb1ELb1ELb0ELb0EEENS1_19SingleTileSchedulerILb1ELb0ELb1ELi128EEEEEEEEEvNT_6ParamsE --------------------------
	.section	.nv.constant0._ZN7cutlass13device_kernelIN5flash19enable_sm80_to_sm89INS1_16FlashAttnFwdSm80INS1_25CollectiveMainloopFwdSm80ILi8ELi1ELb1EN4cute5tupleIJNS5_1CILi128EEES8_S8_EEELi128ENS_6half_tEfNS_4arch4Sm80ELb0ELb0ELb1ELb1ELb1ELb1ELb1ELb0EEENS1_21CollectiveEpilogueFwdIS9_NS6_IJNS7_ILi1EEESF_SF_EEESA_SC_Li256ELb1ELb1ELb0ELb0EEENS1_19SingleTileSchedulerILb1ELb0ELb1ELi128EEEEEEEEEvNT_6ParamsE,"a",@progbits
	.sectionflags	@""
	.align	4
.nv.constant0._ZN7cutlass13device_kernelIN5flash19enable_sm80_to_sm89INS1_16FlashAttnFwdSm80INS1_25CollectiveMainloopFwdSm80ILi8ELi1ELb1EN4cute5tupleIJNS5_1CILi128EEES8_S8_EEELi128ENS_6half_tEfNS_4arch4Sm80ELb0ELb0ELb1ELb1ELb1ELb1ELb1ELb0EEENS1_21CollectiveEpilogueFwdIS9_NS6_IJNS7_ILi1EEESF_SF_EEESA_SC_Li256ELb1ELb1ELb0ELb0EEENS1_19SingleTileSchedulerILb1ELb0ELb1ELi128EEEEEEEEEvNT_6ParamsE:
	.zero		1576


//--------------------- .nv.constant0._ZN7cutlass13device_kernelIN5flash19enable_sm80_to_sm89INS1_16FlashAttnFwdSm80INS1_25CollectiveMainloopFwdSm80ILi8ELi1ELb1EN4cute5tupleIJNS5_1CILi128EEENS7_ILi96EEES8_EEELi128ENS_6half_tEfNS_4arch4Sm80ELb0ELb1ELb1ELb0ELb1ELb0ELb1ELb0EEENS1_21CollectiveEpilogueFwdINS6_IJS8_S8_S9_EEENS6_IJNS7_ILi1EEESH_SH_EEESB_SD_Li256ELb0ELb1ELb0ELb0EEENS1_19SingleTileSchedulerILb0ELb0ELb1ELi128EEEEEEEEEvNT_6ParamsE --------------------------
	.section	.nv.constant0._ZN7cutlass13device_kernelIN5flash19enable_sm80_to_sm89INS1_16FlashAttnFwdSm80INS1_25CollectiveMainloopFwdSm80ILi8ELi1ELb1EN4cute5tupleIJNS5_1CILi128EEENS7_ILi96EEES8_EEELi128ENS_6half_tEfNS_4arch4Sm80ELb0ELb1ELb1ELb0ELb1ELb0ELb1ELb0EEENS1_21CollectiveEpilogueFwdINS6_IJS8_S8_S9_EEENS6_IJNS7_ILi1EEESH_SH_EEESB_SD_Li256ELb0ELb1ELb0ELb0EEENS1_19SingleTileSchedulerILb0ELb0ELb1ELi128EEEEEEEEEvNT_6ParamsE,"a",@progbits
	.sectionflags	@""
	.align	4
.nv.constant0._ZN7cutlass13device_kernelIN5flash19enable_sm80_to_sm89INS1_16FlashAttnFwdSm80INS1_25CollectiveMainloopFwdSm80ILi8ELi1ELb1EN4cute5tupleIJNS5_1CILi128EEENS7_ILi96EEES8_EEELi128ENS_6half_tEfNS_4arch4Sm80ELb0ELb1ELb1ELb0ELb1ELb0ELb1ELb0EEENS1_21CollectiveEpilogueFwdINS6_IJS8_S8_S9_EEENS6_IJNS7_ILi1EEESH_SH_EEESB_SD_Li256ELb0ELb1ELb0ELb0EEENS1_19SingleTileSchedulerILb0ELb0ELb1ELi128EEEEEEEEEvNT_6ParamsE:
	.zero		1576


//--------------------- .nv.constant0._ZN7cutlass13device_kernelIN5flash19enable_sm80_to_sm89INS1_16FlashAttnFwdSm80INS1_25CollectiveMainloopFwdSm80ILi8ELi1ELb1EN4cute5tupleIJNS5_1CILi128EEENS7_ILi96EEES8_EEELi128ENS_6half_tEfNS_4arch4Sm80ELb0ELb1ELb1ELb1ELb1ELb0ELb1ELb0EEENS1_21CollectiveEpilogueFwdINS6_IJS8_S8_S9_EEENS6_IJNS7_ILi1EEESH_SH_EEESB_SD_Li256ELb1ELb1ELb0ELb0EEENS1_19SingleTileSchedulerILb1ELb0ELb1ELi128EEEEEEEEEvNT_6ParamsE --------------------------
	.section	.nv.constant0._ZN7cutlass13device_kernelIN5flash19enable_sm80_to_sm89INS1_16FlashAttnFwdSm80INS1_25CollectiveMainloopFwdSm80ILi8ELi1ELb1EN4cute5tupleIJNS5_1CILi128EEENS7_ILi96EEES8_EEELi128ENS_6half_tEfNS_4arch4Sm80ELb0ELb1ELb1ELb1ELb1ELb0ELb1ELb0EEENS1_21CollectiveEpilogueFwdINS6_IJS8_S8_S9_EEENS6_IJNS7_ILi1EEESH_SH_EEESB_SD_Li256ELb1ELb1ELb0ELb0EEENS1_19SingleTileSchedulerILb1ELb0ELb1ELi128EEEEEEEEEvNT_6ParamsE,"a",@progbits
	.sectionflags	@""
	.align	4
.nv.constant0._ZN7cutlass13device_kernelIN5flash19enable_sm80_to_sm89INS1_16FlashAttnFwdSm80INS1_25CollectiveMainloopFwdSm80ILi8ELi1ELb1EN4cute5tupleIJNS5_1CILi128EEENS7_ILi96EEES8_EEELi128ENS_6half_tEfNS_4arch4Sm80ELb0ELb1ELb1ELb1ELb1ELb0ELb1ELb0EEENS1_21CollectiveEpilogueFwdINS6_IJS8_S8_S9_EEENS6_IJNS7_ILi1EEESH_SH_EEESB_SD_Li256ELb1ELb1ELb0ELb0EEENS1_19SingleTileSchedulerILb1ELb0ELb1ELi128EEEEEEEEEvNT_6ParamsE:
	.zero		1576


//--------------------- .nv.constant0._ZN7cutlass13device_kernelIN5flash19enable_sm80_to_sm89INS1_16FlashAttnFwdSm80INS1_25CollectiveMainloopFwdSm80ILi8ELi1ELb1EN4cute5tupleIJNS5_1CILi128EEENS7_ILi96EEES8_EEELi128ENS_6half_tEfNS_4arch4Sm80ELb0ELb1ELb1ELb1ELb1ELb1ELb1ELb0EEENS1_21CollectiveEpilogueFwdINS6_IJS8_S8_S9_EEENS6_IJNS7_ILi1EEESH_SH_EEESB_SD_Li256ELb1ELb1ELb0ELb0EEENS1_19SingleTileSchedulerILb1ELb0ELb1ELi128EEEEEEEEEvNT_6ParamsE --------------------------
	.section	.nv.constant0._ZN7cutlass13device_kernelIN5flash19enable_sm80_to_sm89INS1_16FlashAttnFwdSm80INS1_25CollectiveMainloopFwdSm80ILi8ELi1ELb1EN4cute5tupleIJNS5_1CILi128EEENS7_ILi96EEES8_EEELi128ENS_6half_tEfNS_4arch4Sm80ELb0ELb1ELb1ELb1ELb1ELb1ELb1ELb0EEENS1_21CollectiveEpilogueFwdINS6_IJS8_S8_S9_EEENS6_IJNS7_ILi1EEESH_SH_EEESB_SD_Li256ELb1ELb1ELb0ELb0EEENS1_19SingleTileSchedulerILb1ELb0ELb1ELi128EEEEEEEEEvNT_6ParamsE,"a",@progbits
	.sectionflags	@""
	.align	4
.nv.constant0._ZN7cutlass13device_kernelIN5flash19enable_sm80_to_sm89INS1_16FlashAttnFwdSm80INS1_25CollectiveMainloopFwdSm80ILi8ELi1ELb1EN4cute5tupleIJNS5_1CILi128EEENS7_ILi96EEES8_EEELi128ENS_6half_tEfNS_4arch4Sm80ELb0ELb1ELb1ELb1ELb1ELb1ELb1ELb0EEENS1_21CollectiveEpilogueFwdINS6_IJS8_S8_S9_EEENS6_IJNS7_ILi1EEESH_SH_EEESB_SD_Li256ELb1ELb1ELb0ELb0EEENS1_19SingleTileSchedulerILb1ELb0ELb1ELi128EEEEEEEEEvNT_6ParamsE:
	.zero		1576


//--------------------- .nv.constant0._ZN7cutlass13device_kernelIN5flash19enable_sm80_to_sm89INS1_16FlashAttnFwdSm80INS1_25CollectiveMainloopFwdSm80ILi8ELi1ELb1EN4cute5tupleIJNS5_1CILi128EEES8_S8_EEELi128ENS_6half_tEfNS_4arch4Sm80ELb1ELb0ELb1ELb0ELb1ELb0ELb1ELb0EEENS1_21CollectiveEpilogueFwdIS9_NS6_IJNS7_ILi1EEESF_SF_EEESA_SC_Li256ELb0ELb1ELb0ELb0EEENS1_30DynamicPersistentTileSchedulerILi256ELi256ELb0ELb1ELb0EEEEEEEEEvNT_6ParamsE --------------------------
	.section	.nv.constant0._ZN7cutlass13device_kernelIN5flash19enable_sm80_to_sm89INS1_16FlashAttnFwdSm80INS1_25CollectiveMainloopFwdSm80ILi8ELi1ELb1EN4cute5tupleIJNS5_1CILi128EEES8_S8_EEELi128ENS_6half_tEfNS_4arch4Sm80ELb1ELb0ELb1ELb0ELb1ELb0ELb1ELb0EEENS1_21CollectiveEpilogueFwdIS9_NS6_IJNS7_ILi1EEESF_SF_EEESA_SC_Li256ELb0ELb1ELb0ELb0EEENS1_30DynamicPersistentTileSchedulerILi256ELi256ELb0ELb1ELb0EEEEEEEEEvNT_6ParamsE,"a",@progbits
	.sectionflags	@""
	.align	4
.nv.constant0._ZN7cutlass13device_kernelIN5flash19enable_sm80_to_sm89INS1_16FlashAttnFwdSm80INS1_25CollectiveMainloopFwdSm80ILi8ELi1ELb1EN4cute5tupleIJNS5_1CILi128EEES8_S8_EEELi128ENS_6half_tEfNS_4arch4Sm80ELb1ELb0ELb1ELb0ELb1ELb0ELb1ELb0EEENS1_21CollectiveEpilogueFwdIS9_NS6_IJNS7_ILi1EEESF_SF_EEESA_SC_Li256ELb0ELb1ELb0ELb0EEENS1_30DynamicPersistentTileSchedulerILi256ELi256ELb0ELb1ELb0EEEEEEEEEvNT_6ParamsE:
	.zero		1592


//--------------------- .nv.constant0._ZN7cutlass13device_kernelIN5flash19enable_sm80_to_sm89INS1_16FlashAttnFwdSm80INS1_25CollectiveMainloopFwdSm80ILi8ELi1ELb1EN4cute5tupleIJNS5_1CILi128EEES8_S8_EEELi128ENS_6half_tEfNS_4arch4Sm80ELb1ELb0ELb1ELb1ELb1ELb0ELb1ELb0EEENS1_21CollectiveEpilogueFwdIS9_NS6_IJNS7_ILi1EEESF_SF_EEESA_SC_Li256ELb1ELb1ELb0ELb0EEENS1_19SingleTileSchedulerILb1ELb0ELb1ELi128EEEEEEEEEvNT_6ParamsE --------------------------
	.section	.nv.constant0._ZN7cutlass13device_kernelIN5flash19enable_sm80_to_sm89INS1_16FlashAttnFwdSm80INS1_25CollectiveMainloopFwdSm80ILi8ELi1ELb1EN4cute5tupleIJNS5_1CILi128EEES8_S8_EEELi128ENS_6half_tEfNS_4arch4Sm80ELb1ELb0ELb1ELb1ELb1ELb0ELb1ELb0EEENS1_21CollectiveEpilogueFwdIS9_NS6_IJNS7_ILi1EEESF_SF_EEESA_SC_Li256ELb1ELb1ELb0ELb0EEENS1_19SingleTileSchedulerILb1ELb0ELb1ELi128EEEEEEEEEvNT_6ParamsE,"a",@progbits
	.sectionflags	@""
	.align	4
.nv.constant0._ZN7cutlass13device_kernelIN5flash19enable_sm80_to_sm89INS1_16FlashAttnFwdSm80INS1_25CollectiveMainloopFwdSm80ILi8ELi1ELb1EN4cute5tupleIJNS5_1CILi128EEES8_S8_EEELi128ENS_6half_tEfNS_4arch4Sm80ELb1ELb0ELb1ELb1ELb1ELb0ELb1ELb0EEENS1_21CollectiveEpilogueFwdIS9_NS6_IJNS7_ILi1EEESF_SF_EEESA_SC_Li256ELb1ELb1ELb0ELb0EEENS1_19SingleTileSchedulerILb1ELb0ELb1ELi128EEEEEEEEEvNT_6ParamsE:
	.zero		1576


//--------------------- .nv.constant0._ZN7cutlass13device_kernelIN5flash19enable_sm80_to_sm89INS1_16FlashAttnFwdSm80INS1_25CollectiveMainloopFwdSm80ILi8ELi1ELb1EN4cute5tupleIJNS5_1CILi128EEES8_S8_EEELi128ENS_6half_tEfNS_4arch4Sm80ELb1ELb0ELb1ELb1ELb1ELb1ELb1ELb0EEENS1_21CollectiveEpilogueFwdIS9_NS6_IJNS7_ILi1EEESF_SF_EEESA_SC_Li256ELb1ELb1ELb0ELb0EEENS1_19SingleTileSchedulerILb1ELb0ELb1ELi128EEEEEEEEEvNT_6ParamsE --------------------------
	.section	.nv.constant0._ZN7cutlass13device_kernelIN5flash19enable_sm80_to_sm89INS1_16FlashAttnFwdSm80INS1_25CollectiveMainloopFwdSm80ILi8ELi1ELb1EN4cute5tupleIJNS5_1CILi128EEES8_S8_EEELi128ENS_6half_tEfNS_4arch4Sm80ELb1ELb0ELb1ELb1ELb1ELb1ELb1ELb0EEENS1_21CollectiveEpilogueFwdIS9_NS6_IJNS7_ILi1EEESF_SF_EEESA_SC_Li256ELb1ELb1ELb0ELb0EEENS1_19SingleTileSchedulerILb1ELb0ELb1ELi128EEEEEEEEEvNT_6ParamsE,"a",@progbits
	.sectionflags	@""
	.align	4
.nv.constant0._ZN7cutlass13device_kernelIN5flash19enable_sm80_to_sm89INS1_16FlashAttnFwdSm80INS1_25CollectiveMainloopFwdSm80ILi8ELi1ELb1EN4cute5tupleIJNS5_1CILi128EEES8_S8_EEELi128ENS_6half_tEfNS_4arch4Sm80ELb1ELb0ELb1ELb1ELb1ELb1ELb1ELb0EEENS1_21CollectiveEpilogueFwdIS9_NS6_IJNS7_ILi1EEESF_SF_EEESA_SC_Li256ELb1ELb1ELb0ELb0EEENS1_19SingleTileSchedulerILb1ELb0ELb1ELi128EEEEEEEEEvNT_6ParamsE:
	.zero		1576


//--------------------- .nv.constant0._ZN7cutlass13device_kernelIN5flash19enable_sm80_to_sm89INS1_16FlashAttnFwdSm80INS1_25CollectiveMainloopFwdSm80ILi4ELi1ELb0EN4cute5tupleIJNS5_1CILi128EEENS7_ILi64EEES8_EEELi128ENS_6half_tEfNS_4arch4Sm80ELb0ELb0ELb1ELb0ELb1ELb0ELb1ELb0EEENS1_21CollectiveEpilogueFwdINS6_IJS8_S8_S9_EEENS6_IJNS7_ILi1EEESH_SH_EEESB_SD_Li128ELb0ELb1ELb0ELb0EEENS1_19SingleTileSchedulerILb0ELb0ELb1ELi128EEEEEEEEEvNT_6ParamsE --------------------------
	.section	.nv.constant0._ZN7cutlass13device_kernelIN5flash19enable_sm80_to_sm89INS1_16FlashAttnFwdSm80INS1_25CollectiveMainloopFwdSm80ILi4ELi1ELb0EN4cute5tupleIJNS5_1CILi128EEENS7_ILi64EEES8_EEELi128ENS_6half_tEfNS_4arch4Sm80ELb0ELb0ELb1ELb0ELb1ELb0ELb1ELb0EEENS1_21CollectiveEpilogueFwdINS6_IJS8_S8_S9_EEENS6_IJNS7_ILi1EEESH_SH_EEESB_SD_Li128ELb0ELb1ELb0ELb0EEENS1_19SingleTileSchedulerILb0ELb0ELb1ELi128EEEEEEEEEvNT_6ParamsE,"a",@progbits
	.sectionflags	@""
	.align	4
.nv.constant0._ZN7cutlass13device_kernelIN5flash19enable_sm80_to_sm89INS1_16FlashAttnFwdSm80INS1_25CollectiveMainloopFwdSm80ILi4ELi1ELb0EN4cute5tupleIJNS5_1CILi128EEENS7_ILi64EEES8_EEELi128ENS_6half_tEfNS_4arch4Sm80ELb0ELb0ELb1ELb0ELb1ELb0ELb1ELb0EEENS1_21CollectiveEpilogueFwdINS6_IJS8_S8_S9_EEENS6_IJNS7_ILi1EEESH_SH_EEESB_SD_Li128ELb0ELb1ELb0ELb0EEENS1_19SingleTileSchedulerILb0ELb0ELb1ELi128EEEEEEEEEvNT_6ParamsE:
	.zero		1576


//--------------------- .nv.constant0._ZN7cutlass13device_kernelIN5flash19enable_sm80_to_sm89INS1_16FlashAttnFwdSm80INS1_25CollectiveMainloopFwdSm80ILi4ELi1ELb0EN4cute5tupleIJNS5_1CILi128EEENS7_ILi64EEES8_EEELi128ENS_6half_tEfNS_4arch4Sm80ELb0ELb0ELb1ELb1ELb1ELb0ELb1ELb0EEENS1_21CollectiveEpilogueFwdINS6_IJS8_S8_S9_EEENS6_IJNS7_ILi1EEESH_SH_EEESB_SD_Li128ELb1ELb1ELb0ELb0EEENS1_19SingleTileSchedulerILb1ELb0ELb1ELi128EEEEEEEEEvNT_6ParamsE --------------------------
	.section	.nv.constant0._ZN7cutlass13device_kernelIN5flash19enable_sm80_to_sm89INS1_16FlashAttnFwdSm80INS1_25CollectiveMainloopFwdSm80ILi4ELi1ELb0EN4cute5tupleIJNS5_1CILi128EEENS7_ILi64EEES8_EEELi128ENS_6half_tEfNS_4arch4Sm80ELb0ELb0ELb1ELb1ELb1ELb0ELb1ELb0EEENS1_21CollectiveEpilogueFwdINS6_IJS8_S8_S9_EEENS6_IJNS7_ILi1EEESH_SH_EEESB_SD_Li128ELb1ELb1ELb0ELb0EEENS1_19SingleTileSchedulerILb1ELb0ELb1ELi128EEEEEEEEEvNT_6ParamsE,"a",@progbits
	.sectionflags	@""
	.align	4
.nv.constant0._ZN7cutlass13device_kernelIN5flash19enable_sm80_to_sm89INS1_16FlashAttnFwdSm80INS1_25CollectiveMainloopFwdSm80ILi4ELi1ELb0EN4cute5tupleIJNS5_1CILi128EEENS7_ILi64EEES8_EEELi128ENS_6half_tEfNS_4arch4Sm80ELb0ELb0ELb1ELb1ELb1ELb0ELb1ELb0EEENS1_21CollectiveEpilogueFwdINS6_IJS8_S8_S9_EEENS6_IJNS7_ILi1EEESH_SH_EEESB_SD_Li128ELb1ELb1ELb0ELb0EEENS1_19SingleTileSchedulerILb1ELb0ELb1ELi128EEEEEEEEEvNT_6ParamsE:
	.zero		1576


//--------------------- .nv.constant0._ZN7cutlass13device_kernelIN5flash19enable_sm80_to_sm89INS1_16FlashAttnFwdSm80INS1_25CollectiveMainloopFwdSm80ILi4ELi1ELb0EN4cute5tupleIJNS5_1CILi128EEENS7_ILi64EEES8_EEELi128ENS_6half_tEfNS_4arch4Sm80ELb0ELb0ELb1ELb1ELb1ELb1ELb1ELb0EEENS1_21CollectiveEpilogueFwdINS6_IJS8_S8_S9_EEENS6_IJNS7_ILi1EEESH_SH_EEESB_SD_Li128ELb1ELb1ELb0ELb0EEENS1_19SingleTileSchedulerILb1ELb0ELb1ELi128EEEEEEEEEvNT_6ParamsE --------------------------
	.section	.nv.constant0._ZN7cutlass13device_kernelIN5flash19enable_sm80_to_sm89INS1_16FlashAttnFwdSm80INS1_25CollectiveMainloopFwdSm80ILi4ELi1ELb0EN4cute5tupleIJNS5_1CILi128EEENS7_ILi64EEES8_EEELi128ENS_6half_tEfNS_4arch4Sm80ELb0ELb0ELb1ELb1ELb1ELb1ELb1ELb0EEENS1_21CollectiveEpilogueFwdINS6_IJS8_S8_S9_EEENS6_IJNS7_ILi1EEESH_SH_EEESB_SD_Li128ELb1ELb1ELb0ELb0EEENS1_19SingleTileSchedulerILb1ELb0ELb1ELi128EEEEEEEEEvNT_6ParamsE,"a",@progbits
	.sectionflags	@""
	.align	4
.nv.constant0._ZN7cutlass13device_kernelIN5flash19enable_sm80_to_sm89INS1_16FlashAttnFwdSm80INS1_25CollectiveMainloopFwdSm80ILi4ELi1ELb0EN4cute5tupleIJNS5_1CILi128EEENS7_ILi64EEES8_EEELi128ENS_6half_tEfNS_4arch4Sm80ELb0ELb0ELb1ELb1ELb1ELb1ELb1ELb0EEENS1_21CollectiveEpilogueFwdINS6_IJS8_S8_S9_EEENS6_IJNS7_ILi1EEESH_SH_EEESB_SD_Li128ELb1ELb1ELb0ELb0EEENS1_19SingleTileSchedulerILb1ELb0ELb1ELi128EEEEEEEEEvNT_6ParamsE:
	.zero		1576


//--------------------- .nv.constant0._ZN7cutlass13device_kernelIN5flash19enable_sm80_to_sm89INS1_16FlashAttnFwdSm80INS1_25CollectiveMainloopFwdSm80ILi4ELi1ELb0EN4cute5tupleIJNS5_1CILi128EEENS7_ILi48EEES8_EEELi128ENS_6half_tEfNS_4arch4Sm80ELb0ELb1ELb1ELb0ELb1ELb0ELb1ELb0EEENS1_21CollectiveEpilogueFwdINS6_IJS8_S8_S9_EEENS6_IJNS7_ILi1EEESH_SH_EEESB_SD_Li128ELb0ELb1ELb0ELb0EEENS1_19SingleTileSchedulerILb0ELb0ELb1ELi128EEEEEEEEEvNT_6ParamsE --------------------------
	.section	.nv.constant0._ZN7cutlass13device_kernelIN5flash19enable_sm80_to_sm89INS1_16FlashAttnFwdSm80INS1_25CollectiveMainloopFwdSm80ILi4ELi1ELb0EN4cute5tupleIJNS5_1CILi128EEENS7_ILi48EEES8_EEELi128ENS_6half_tEfNS_4arch4Sm80ELb0ELb1ELb1ELb0ELb1ELb0ELb1ELb0EEENS1_21CollectiveEpilogueFwdINS6_IJS8_S8_S9_EEENS6_IJNS7_ILi1EEESH_SH_EEESB_SD_Li128ELb0ELb1ELb0ELb0EEENS1_19SingleTileSchedulerILb0ELb0ELb1ELi128EEEEEEEEEvNT_6ParamsE,"a",@progbits
	.sectionflags	@""
	.align	4
.nv.constant0._ZN7cutlass13device_kernelIN5flash19enable_sm80_to_sm89INS1_16FlashAttnFwdSm80INS1_25CollectiveMainloopFwdSm80ILi4ELi1ELb0EN4cute5tupleIJNS5_1CILi128EEENS7_ILi48EEES8_EEELi128ENS_6half_tEfNS_4arch4Sm80ELb0ELb1ELb1ELb0ELb1ELb0ELb1ELb0EEENS1_21CollectiveEpilogueFwdINS6_IJS8_S8_S9_EEENS6_IJNS7_ILi1EEESH_SH_EEESB_SD_Li128ELb0ELb1ELb0ELb0EEENS1_19SingleTileSchedulerILb0ELb0ELb1ELi128EEEEEEEEEvNT_6ParamsE:
	.zero		1576


//--------------------- .nv.constant0._ZN7cutlass13device_kernelIN5flash19enable_sm80_to_sm89INS1_16FlashAttnFwdSm80INS1_25CollectiveMainloopFwdSm80ILi4ELi1ELb0EN4cute5tupleIJNS5_1CILi128EEENS7_ILi48EEES8_EEELi128ENS_6half_tEfNS_4arch4Sm80ELb0ELb1ELb1ELb1ELb1ELb0ELb1ELb0EEENS1_21CollectiveEpilogueFwdINS6_IJS8_S8_S9_EEENS6_IJNS7_ILi1EEESH_SH_EEESB_SD_Li128ELb1ELb1ELb0ELb0EEENS1_19SingleTileSchedulerILb1ELb0ELb1ELi128EEEEEEEEEvNT_6ParamsE --------------------------
	.section	.nv.constant0._ZN7cutlass13device_kernelIN5flash19enable_sm80_to_sm89INS1_16FlashAttnFwdSm80INS1_25CollectiveMainloopFwdSm80ILi4ELi1ELb0EN4cute5tupleIJNS5_1CILi128EEENS7_ILi48EEES8_EEELi128ENS_6half_tEfNS_4arch4Sm80ELb0ELb1ELb1ELb1ELb1ELb0ELb1ELb0EEENS1_21CollectiveEpilogueFwdINS6_IJS8_S8_S9_EEENS6_IJNS7_ILi1EEESH_SH_EEESB_SD_Li128ELb1ELb1ELb0ELb0EEENS1_19SingleTileSchedulerILb1ELb0ELb1ELi128EEEEEEEEEvNT_6ParamsE,"a",@progbits
	.sectionflags	@""
	.align	4
.nv.constant0._ZN7cutlass13device_kernelIN5flash19enable_sm80_to_sm89INS1_16FlashAttnFwdSm80INS1_25CollectiveMainloopFwdSm80ILi4ELi1ELb0EN4cute5tupleIJNS5_1CILi128EEENS7_ILi48EEES8_EEELi128ENS_6half_tEfNS_4arch4Sm80ELb0ELb1ELb1ELb1ELb1ELb0ELb1ELb0EEENS1_21CollectiveEpilogueFwdINS6_IJS8_S8_S9_EEENS6_IJNS7_ILi1EEESH_SH_EEESB_SD_Li128ELb1ELb1ELb0ELb0EEENS1_19SingleTileSchedulerILb1ELb0ELb1ELi128EEEEEEEEEvNT_6ParamsE:
	.zero		1576


//--------------------- .nv.constant0._ZN7cutlass13device_kernelIN5flash19enable_sm80_to_sm89INS1_16FlashAttnFwdSm80INS1_25CollectiveMainloopFwdSm80ILi4ELi1ELb0EN4cute5tupleIJNS5_1CILi128EEENS7_ILi48EEES8_EEELi128ENS_6half_tEfNS_4arch4Sm80ELb0ELb1ELb1ELb1ELb1ELb1ELb1ELb0EEENS1_21CollectiveEpilogueFwdINS6_IJS8_S8_S9_EEENS6_IJNS7_ILi1EEESH_SH_EEESB_SD_Li128ELb1ELb1ELb0ELb0EEENS1_19SingleTileSchedulerILb1ELb0ELb1ELi128EEEEEEEEEvNT_6ParamsE --------------------------
	.section	.nv.constant0._ZN7cutlass13device_kernelIN5flash19enable_sm80_to_sm89INS1_16FlashAttnFwdSm80INS1_25CollectiveMainloopFwdSm80ILi4ELi1ELb0EN4cute5tupleIJNS5_1CILi128EEENS7_ILi48EEES8_EEELi128ENS_6half_tEfNS_4arch4Sm80ELb0ELb1ELb1ELb1ELb1ELb1ELb1ELb0EEENS1_21CollectiveEpilogueFwdINS6_IJS8_S8_S9_EEENS6_IJNS7_ILi1EEESH_SH_EEESB_SD_Li128ELb1ELb1ELb0ELb0EEENS1_19SingleTileSchedulerILb1ELb0ELb1ELi128EEEEEEEEEvNT_6ParamsE,"a",@progbits
	.sectionflags	@""
	.align	4
.nv.constant0._ZN7cutlass13device_kernelIN5flash19enable_sm80_to_sm89INS1_16FlashAttnFwdSm80INS1_25CollectiveMainloopFwdSm80ILi4ELi1ELb0EN4cute5tupleIJNS5_1CILi128EEENS7_ILi48EEES8_EEELi128ENS_6half_tEfNS_4arch4Sm80ELb0ELb1ELb1ELb1ELb1ELb1ELb1ELb0EEENS1_21CollectiveEpilogueFwdINS6_IJS8_S8_S9_EEENS6_IJNS7_ILi1EEESH_SH_EEESB_SD_Li128ELb1ELb1ELb0ELb0EEENS1_19SingleTileSchedulerILb1ELb0ELb1ELi128EEEEEEEEEvNT_6ParamsE:
	.zero		1576


//--------------------- .nv.constant0._ZN7cutlass13device_kernelIN5flash19enable_sm80_to_sm89INS1_16FlashAttnFwdSm80INS1_25CollectiveMainloopFwdSm80ILi4ELi1ELb0EN4cute5tupleIJNS5_1CILi128EEENS7_ILi64EEES8_EEELi128ENS_6half_tEfNS_4arch4Sm80ELb1ELb0ELb1ELb0ELb1ELb0ELb1ELb0EEENS1_21CollectiveEpilogueFwdINS6_IJS8_S8_S9_EEENS6_IJNS7_ILi1EEESH_SH_EEESB_SD_Li128ELb0ELb1ELb0ELb0EEENS1_30DynamicPersistentTileSchedulerILi128ELi128ELb0ELb1ELb0EEEEEEEEEvNT_6ParamsE --------------------------
	.section	.nv.constant0._ZN7cutlass13device_kernelIN5flash19enable_sm80_to_sm89INS1_16FlashAttnFwdSm80INS1_25CollectiveMainloopFwdSm80ILi4ELi1ELb0EN4cute5tupleIJNS5_1CILi128EEENS7_ILi64EEES8_EEELi128ENS_6half_tEfNS_4arch4Sm80ELb1ELb0ELb1ELb0ELb1ELb0ELb1ELb0EEENS1_21CollectiveEpilogueFwdINS6_IJS8_S8_S9_EEENS6_IJNS7_ILi1EEESH_SH_EEESB_SD_Li128ELb0ELb1ELb0ELb0EEENS1_30DynamicPersistentTileSchedulerILi128ELi128ELb0ELb1ELb0EEEEEEEEEvNT_6ParamsE,"a",@progbits
	.sectionflags	@""
	.align	4
.nv.constant0._ZN7cutlass13device_kernelIN5flash19enable_sm80_to_sm89INS1_16FlashAttnFwdSm80INS1_25CollectiveMainloopFwdSm80ILi4ELi1ELb0EN4cute5tupleIJNS5_1CILi128EEENS7_ILi64EEES8_EEELi128ENS_6half_tEfNS_4arch4Sm80ELb1ELb0ELb1ELb0ELb1ELb0ELb1ELb0EEENS1_21CollectiveEpilogueFwdINS6_IJS8_S8_S9_EEENS6_IJNS7_ILi1EEESH_SH_EEESB_SD_Li128ELb0ELb1ELb0ELb0EEENS1_30DynamicPersistentTileSchedulerILi128ELi128ELb0ELb1ELb0EEEEEEEEEvNT_6ParamsE:
	.zero		1592


//--------------------- .nv.constant0._ZN7cutlass13device_kernelIN5flash19enable_sm80_to_sm89INS1_16FlashAttnFwdSm80INS1_25CollectiveMainloopFwdSm80ILi4ELi1ELb0EN4cute5tupleIJNS5_1CILi128EEENS7_ILi64EEES8_EEELi128ENS_6half_tEfNS_4arch4Sm80ELb1ELb0ELb1ELb1ELb1ELb0ELb1ELb0EEENS1_21CollectiveEpilogueFwdINS6_IJS8_S8_S9_EEENS6_IJNS7_ILi1EEESH_SH_EEESB_SD_Li128ELb1ELb1ELb0ELb0EEENS1_19SingleTileSchedulerILb1ELb0ELb1ELi128EEEEEEEEEvNT_6ParamsE --------------------------
	.section	.nv.constant0._ZN7cutlass13device_kernelIN5flash19enable_sm80_to_sm89INS1_16FlashAttnFwdSm80INS1_25CollectiveMainloopFwdSm80ILi4ELi1ELb0EN4cute5tupleIJNS5_1CILi128EEENS7_ILi64EEES8_EEELi128ENS_6half_tEfNS_4arch4Sm80ELb1ELb0ELb1ELb1ELb1ELb0ELb1ELb0EEENS1_21CollectiveEpilogueFwdINS6_IJS8_S8_S9_EEENS6_IJNS7_ILi1EEESH_SH_EEESB_SD_Li128ELb1ELb1ELb0ELb0EEENS1_19SingleTileSchedulerILb1ELb0ELb1ELi128EEEEEEEEEvNT_6ParamsE,"a",@progbits
	.sectionflags	@""
	.align	4
.nv.constant0._ZN7cutlass13device_kernelIN5flash19enable_sm80_to_sm89INS1_16FlashAttnFwdSm80INS1_25CollectiveMainloopFwdSm80ILi4ELi1ELb0EN4cute5tupleIJNS5_1CILi128EEENS7_ILi64EEES8_EEELi128ENS_6half_tEfNS_4arch4Sm80ELb1ELb0ELb1ELb1ELb1ELb0ELb1ELb0EEENS1_21CollectiveEpilogueFwdINS6_IJS8_S8_S9_EEENS6_IJNS7_ILi1EEESH_SH_EEESB_SD_Li128ELb1ELb1ELb0ELb0EEENS1_19SingleTileSchedulerILb1ELb0ELb1ELi128EEEEEEEEEvNT_6ParamsE:
	.zero		1576


//--------------------- .nv.constant0._ZN7cutlass13device_kernelIN5flash19enable_sm80_to_sm89INS1_16FlashAttnFwdSm80INS1_25CollectiveMainloopFwdSm80ILi4ELi1ELb0EN4cute5tupleIJNS5_1CILi128EEENS7_ILi64EEES8_EEELi128ENS_6half_tEfNS_4arch4Sm80ELb1ELb0ELb1ELb1ELb1ELb1ELb1ELb0EEENS1_21CollectiveEpilogueFwdINS6_IJS8_S8_S9_EEENS6_IJNS7_ILi1EEESH_SH_EEESB_SD_Li128ELb1ELb1ELb0ELb0EEENS1_19SingleTileSchedulerILb1ELb0ELb1ELi128EEEEEEEEEvNT_6ParamsE --------------------------
	.section	.nv.constant0._ZN7cutlass13device_kernelIN5flash19enable_sm80_to_sm89INS1_16FlashAttnFwdSm80INS1_25CollectiveMainloopFwdSm80ILi4ELi1ELb0EN4cute5tupleIJNS5_1CILi128EEENS7_ILi64EEES8_EEELi128ENS_6half_tEfNS_4arch4Sm80ELb1ELb0ELb1ELb1ELb1ELb1ELb1ELb0EEENS1_21CollectiveEpilogueFwdINS6_IJS8_S8_S9_EEENS6_IJNS7_ILi1EEESH_SH_EEESB_SD_Li128ELb1ELb1ELb0ELb0EEENS1_19SingleTileSchedulerILb1ELb0ELb1ELi128EEEEEEEEEvNT_6ParamsE,"a",@progbits
	.sectionflags	@""
	.align	4
.nv.constant0._ZN7cutlass13device_kernelIN5flash19enable_sm80_to_sm89INS1_16FlashAttnFwdSm80INS1_25CollectiveMainloopFwdSm80ILi4ELi1ELb0EN4cute5tupleIJNS5_1CILi128EEENS7_ILi64EEES8_EEELi128ENS_6half_tEfNS_4arch4Sm80ELb1ELb0ELb1ELb1ELb1ELb1ELb1ELb0EEENS1_21CollectiveEpilogueFwdINS6_IJS8_S8_S9_EEENS6_IJNS7_ILi1EEESH_SH_EEESB_SD_Li128ELb1ELb1ELb0ELb0EEENS1_19SingleTileSchedulerILb1ELb0ELb1ELi128EEEEEEEEEvNT_6ParamsE:
	.zero		1576


//--------------------- SYMBOLS --------------------------

	.type		.nv.reservedSmem.offset0,@object
	.size		.nv.reservedSmem.offset0,0x4
